	.headerflags	@"EF_CUDA_TEXMODE_UNIFIED EF_CUDA_64BIT_ADDRESS EF_CUDA_SM80 EF_CUDA_VIRTUAL_SM(EF_CUDA_SM80)"
	.elftype	@"ET_EXEC"


//--------------------- .nv.info                  --------------------------
	.section	.nv.info,"",@"SHT_CUDA_INFO"
	.align	4


	//----- nvinfo : EIATTR_REGCOUNT
	.align		4
        /*0000*/ 	.byte	0x04, 0x2f
        /*0002*/ 	.short	(.L_1 - .L_0)
	.align		4
.L_0:
        /*0004*/ 	.word	index@(matmul_kernel)
        /*0008*/ 	.word	0x000000ff


	//----- nvinfo : EIATTR_MIN_STACK_SIZE
	.align		4
.L_1:
        /*000c*/ 	.byte	0x04, 0x12
        /*000e*/ 	.short	(.L_3 - .L_2)
	.align		4
.L_2:
        /*0010*/ 	.word	index@(matmul_kernel)
        /*0014*/ 	.word	0x00000148


	//----- nvinfo : EIATTR_FRAME_SIZE
	.align		4
.L_3:
        /*0018*/ 	.byte	0x04, 0x11
        /*001a*/ 	.short	(.L_5 - .L_4)
	.align		4
.L_4:
        /*001c*/ 	.word	index@(matmul_kernel)
        /*0020*/ 	.word	0x00000148


	//----- nvinfo : EIATTR_MIN_STACK_SIZE
	.align		4
.L_5:
        /*0024*/ 	.byte	0x04, 0x12
        /*0026*/ 	.short	(.L_7 - .L_6)
	.align		4
.L_6:
        /*0028*/ 	.word	index@(matmul_kernel)
        /*002c*/ 	.word	0x00000148
.L_7:


//--------------------- .nv.info.matmul_kernel    --------------------------
	.section	.nv.info.matmul_kernel,"",@"SHT_CUDA_INFO"
	.sectionflags	@""
	.align	4


	//----- nvinfo : EIATTR_CUDA_API_VERSION
	.align		4
        /*0000*/ 	.byte	0x04, 0x37
        /*0002*/ 	.short	(.L_9 - .L_8)
.L_8:
        /*0004*/ 	.word	0x0000007c


	//----- nvinfo : EIATTR_SW2861232_WAR
	.align		4
.L_9:
        /*0008*/ 	.byte	0x01, 0x35
	.zero		2


	//----- nvinfo : EIATTR_PARAM_CBANK
	.align		4
        /*000c*/ 	.byte	0x04, 0x0a
        /*000e*/ 	.short	(.L_11 - .L_10)
	.align		4
.L_10:
        /*0010*/ 	.word	index@(.nv.constant0.matmul_kernel)
        /*0014*/ 	.short	0x0160
        /*0016*/ 	.short	0x0030


	//----- nvinfo : EIATTR_CBANK_PARAM_SIZE
	.align		4
.L_11:
        /*0018*/ 	.byte	0x03, 0x19
        /*001a*/ 	.short	0x0030


	//----- nvinfo : EIATTR_KPARAM_INFO
	.align		4
        /*001c*/ 	.byte	0x04, 0x17
        /*001e*/ 	.short	(.L_13 - .L_12)
.L_12:
        /*0020*/ 	.word	0x00000000
        /*0024*/ 	.short	0x0008
        /*0026*/ 	.short	0x002c
        /*0028*/ 	.byte	0x00, 0xf0, 0x11, 0x00


	//----- nvinfo : EIATTR_KPARAM_INFO
	.align		4
.L_13:
        /*002c*/ 	.byte	0x04, 0x17
        /*002e*/ 	.short	(.L_15 - .L_14)
.L_14:
        /*0030*/ 	.word	0x00000000
        /*0034*/ 	.short	0x0007
        /*0036*/ 	.short	0x0028
        /*0038*/ 	.byte	0x00, 0xf0, 0x11, 0x00


	//----- nvinfo : EIATTR_KPARAM_INFO
	.align		4
.L_15:
        /*003c*/ 	.byte	0x04, 0x17
        /*003e*/ 	.short	(.L_17 - .L_16)
.L_16:
        /*0040*/ 	.word	0x00000000
        /*0044*/ 	.short	0x0006
        /*0046*/ 	.short	0x0024
        /*0048*/ 	.byte	0x00, 0xf0, 0x11, 0x00


	//----- nvinfo : EIATTR_KPARAM_INFO
	.align		4
.L_17:
        /*004c*/ 	.byte	0x04, 0x17
        /*004e*/ 	.short	(.L_19 - .L_18)
.L_18:
        /*0050*/ 	.word	0x00000000
        /*0054*/ 	.short	0x0005
        /*0056*/ 	.short	0x0020
        /*0058*/ 	.byte	0x00, 0xf0, 0x11, 0x00


	//----- nvinfo : EIATTR_KPARAM_INFO
	.align		4
.L_19:
        /*005c*/ 	.byte	0x04, 0x17
        /*005e*/ 	.short	(.L_21 - .L_20)
.L_20:
        /*0060*/ 	.word	0x00000000
        /*0064*/ 	.short	0x0004
        /*0066*/ 	.short	0x001c
        /*0068*/ 	.byte	0x00, 0xf0, 0x11, 0x00


	//----- nvinfo : EIATTR_KPARAM_INFO
	.align		4
.L_21:
        /*006c*/ 	.byte	0x04, 0x17
        /*006e*/ 	.short	(.L_23 - .L_22)
.L_22:
        /*0070*/ 	.word	0x00000000
        /*0074*/ 	.short	0x0003
        /*0076*/ 	.short	0x0018
        /*0078*/ 	.byte	0x00, 0xf0, 0x11, 0x00


	//----- nvinfo : EIATTR_KPARAM_INFO
	.align		4
.L_23:
        /*007c*/ 	.byte	0x04, 0x17
        /*007e*/ 	.short	(.L_25 - .L_24)
.L_24:
        /*0080*/ 	.word	0x00000000
        /*0084*/ 	.short	0x0002
        /*0086*/ 	.short	0x0010
        /*0088*/ 	.byte	0x00, 0xf0, 0x21, 0x00


	//----- nvinfo : EIATTR_KPARAM_INFO
	.align		4
.L_25:
        /*008c*/ 	.byte	0x04, 0x17
        /*008e*/ 	.short	(.L_27 - .L_26)
.L_26:
        /*0090*/ 	.word	0x00000000
        /*0094*/ 	.short	0x0001
        /*0096*/ 	.short	0x0008
        /*0098*/ 	.byte	0x00, 0xf0, 0x21, 0x00


	//----- nvinfo : EIATTR_KPARAM_INFO
	.align		4
.L_27:
        /*009c*/ 	.byte	0x04, 0x17
        /*009e*/ 	.short	(.L_29 - .L_28)
.L_28:
        /*00a0*/ 	.word	0x00000000
        /*00a4*/ 	.short	0x0000
        /*00a6*/ 	.short	0x0000
        /*00a8*/ 	.byte	0x00, 0xf0, 0x21, 0x00


	//----- nvinfo : EIATTR_MAXREG_COUNT
	.align		4
.L_29:
        /*00ac*/ 	.byte	0x03, 0x1b
        /*00ae*/ 	.short	0x00ff


	//----- nvinfo : EIATTR_EXIT_INSTR_OFFSETS
	.align		4
        /*00b0*/ 	.byte	0x04, 0x1c
        /*00b2*/ 	.short	(.L_31 - .L_30)


	//   ....[0]....
.L_30:
        /*00b4*/ 	.word	0x00009550


	//   ....[1]....
        /*00b8*/ 	.word	0x00009580


	//----- nvinfo : EIATTR_MAX_THREADS
	.align		4
.L_31:
        /*00bc*/ 	.byte	0x04, 0x05
        /*00be*/ 	.short	(.L_33 - .L_32)
.L_32:
        /*00c0*/ 	.word	0x00000080
        /*00c4*/ 	.word	0x00000001
        /*00c8*/ 	.word	0x00000001
.L_33:


//--------------------- .nv.callgraph             --------------------------
	.section	.nv.callgraph,"",@"SHT_CUDA_CALLGRAPH"
	.align	4
	.sectionentsize	8
	.align		4
        /*0000*/ 	.word	0x00000000
	.align		4
        /*0004*/ 	.word	0xffffffff
	.align		4
        /*0008*/ 	.word	0x00000000
	.align		4
        /*000c*/ 	.word	0xfffffffe
	.align		4
        /*0010*/ 	.word	0x00000000
	.align		4
        /*0014*/ 	.word	0xfffffffd
	.align		4
        /*0018*/ 	.word	0x00000000
	.align		4
        /*001c*/ 	.word	0xfffffffc


//--------------------- .nv.rel.action            --------------------------
	.section	.nv.rel.action,"",@"SHT_CUDA_RELOCINFO"
	.align	8
	.sectionentsize	8
        /*0000*/ 	.byte	0x73, 0x00, 0x00, 0x00, 0x00, 0x00, 0x00, 0x00, 0x00, 0x00, 0x00, 0x11, 0x25, 0x00, 0x05, 0x36


//--------------------- .nv.constant0.matmul_kernel --------------------------
	.section	.nv.constant0.matmul_kernel,"a",@progbits
	.sectionflags	@""
	.align	4
.nv.constant0.matmul_kernel:
	.zero		400


//--------------------- .text.matmul_kernel       --------------------------
	.section	.text.matmul_kernel,"ax",@progbits
	.sectionflags	@"SHF_BARRIERS=1"
	.sectioninfo	@"SHI_REGISTERS=255"
	.align	128
        .global         matmul_kernel
        .type           matmul_kernel,@function
        .size           matmul_kernel,(.L_x_3 - matmul_kernel)
        .other          matmul_kernel,@"STO_CUDA_ENTRY STV_DEFAULT"
matmul_kernel:
.text.matmul_kernel:
[----:B------:R-:W-:Y:S02]  /*0000*/  MOV R1, c[0x0][0x28] ;  /* 0x00000a0000017a02 */ /* 0x000fe40000000f00 */
[----:B------:R-:W-:Y:S01]  /*0010*/  IMAD.MOV.U32 R3, RZ, RZ, c[0x0][0x17c] ;  /* 0x00005f00ff037624 */ /* 0x000fe200078e00ff */
[----:B------:R-:W1:Y:S01]  /*0020*/  S2R R39, SR_TID.X ;  /* 0x0000000000277919 */ /* 0x000e620000002100 */
[----:B------:R-:W-:Y:S01]  /*0030*/  IMAD.MOV.U32 R178, RZ, RZ, 0x7f ;  /* 0x0000007fffb27424 */ /* 0x000fe200078e00ff */
[----:B------:R-:W-:Y:S01]  /*0040*/  ULDC.64 UR18, c[0x0][0x118] ;  /* 0x0000460000127ab9 */ /* 0x000fe20000000a00 */
[----:B------:R-:W-:Y:S01]  /*0050*/  IADD3 R1, R1, -0x148, RZ ;  /* 0xfffffeb801017810 */ /* 0x000fe20007ffe0ff */
[----:B------:R-:W-:Y:S01]  /*0060*/  ULDC UR14, c[0x0][0x180] ;  /* 0x00006000000e7ab9 */ /* 0x000fe20000000800 */
[----:B------:R-:W-:Y:S01]  /*0070*/  IADD3 R3, R3, 0xff, RZ ;  /* 0x000000ff03037810 */ /* 0x000fe20007ffe0ff */
[----:B------:R-:W-:Y:S01]  /*0080*/  UIADD3 UR5, UR14, -0x80, URZ ;  /* 0xffffff800e057890 */ /* 0x000fe2000fffe03f */
[----:B------:R-:W-:Y:S01]  /*0090*/  IADD3 R178, R178, c[0x0][0x180], RZ ;  /* 0x00006000b2b27a10 */ /* 0x000fe20007ffe0ff */
[----:B------:R-:W-:Y:S01]  /*00a0*/  ULDC UR15, c[0x0][0x188] ;  /* 0x00006200000f7ab9 */ /* 0x000fe20000000800 */
[----:B------:R-:W-:Y:S01]  /*00b0*/  SHF.R.S32.HI R0, RZ, 0x1f, R3 ;  /* 0x0000001fff007819 */ /* 0x000fe20000011403 */
[----:B------:R-:W-:Y:S01]  /*00c0*/  USHF.L.U32 UR15, UR15, 0x7, URZ ;  /* 0x000000070f0f7899 */ /* 0x000fe2000800063f */
[----:B------:R-:W-:Y:S01]  /*00d0*/  IMAD.MOV.U32 R126, RZ, RZ, RZ ;  /* 0x000000ffff7e7224 */ /* 0x000fe200078e00ff */
[----:B------:R-:W-:Y:S01]  /*00e0*/  UIADD3 UR4, UR14, -0x100, URZ ;  /* 0xffffff000e047890 */ /* 0x000fe2000fffe03f */
[----:B------:R-:W-:Y:S01]  /*00f0*/  LEA.HI R0, R0, R3, RZ, 0x8 ;  /* 0x0000000300007211 */ /* 0x000fe200078f40ff */
[----:B------:R-:W-:-:S02]  /*0100*/  IMAD.MOV.U32 R128, RZ, RZ, RZ ;  /* 0x000000ffff807224 */ /* 0x000fc400078e00ff */
[----:B------:R-:W-:Y:S01]  /*0110*/  IMAD.MOV.U32 R130, RZ, RZ, RZ ;  /* 0x000000ffff827224 */ /* 0x000fe200078e00ff */
[----:B------:R-:W-:Y:S02]  /*0120*/  SHF.R.S32.HI R5, RZ, 0x8, R0 ;  /* 0x00000008ff057819 */ /* 0x000fe40000011400 */
[----:B------:R-:W2:Y:S03]  /*0130*/  S2R R0, SR_CTAID.X ;  /* 0x0000000000007919 */ /* 0x000ea60000002500 */
[----:B------:R-:W-:Y:S01]  /*0140*/  IMAD.SHL.U32 R5, R5, 0x8, RZ ;  /* 0x0000000805057824 */ /* 0x000fe200078e00ff */
[----:B-1----:R-:W-:-:S04]  /*0150*/  SHF.R.U32.HI R206, RZ, 0x5, R39 ;  /* 0x00000005ffce7819 */ /* 0x002fc80000011627 */
[-C--:B------:R-:W-:Y:S02]  /*0160*/  IABS R6, R5.reuse ;  /* 0x0000000500067213 */ /* 0x080fe40000000000 */
[----:B------:R-:W-:Y:S02]  /*0170*/  IABS R2, R5 ;  /* 0x0000000500027213 */ /* 0x000fe40000000000 */
[----:B------:R-:W1:Y:S01]  /*0180*/  I2F.RP R10, R6 ;  /* 0x00000006000a7306 */ /* 0x000e620000209400 */
[----:B------:R-:W-:Y:S02]  /*0190*/  SGXT.U32 R206, R206, 0x2 ;  /* 0x00000002cece781a */ /* 0x000fe40000000000 */
[----:B------:R-:W-:Y:S02]  /*01a0*/  IMAD.MOV R2, RZ, RZ, -R2 ;  /* 0x000000ffff027224 */ /* 0x000fe400078e0a02 */
[C---:B------:R-:W-:Y:S01]  /*01b0*/  LOP3.LUT R124, R206.reuse, 0x4, RZ, 0xfc, !PT ;  /* 0x00000004ce7c7812 */ /* 0x040fe200078efcff */
[C---:B------:R-:W-:Y:S01]  /*01c0*/  IMAD.SHL.U32 R239, R206.reuse, 0x100, RZ ;  /* 0x00000100ceef7824 */ /* 0x040fe200078e00ff */
[----:B------:R-:W-:-:S02]  /*01d0*/  LOP3.LUT R122, R206, 0x8, RZ, 0xfc, !PT ;  /* 0x00000008ce7a7812 */ /* 0x000fc400078efcff */
[----:B------:R-:W-:Y:S01]  /*01e0*/  LOP3.LUT R120, R206, 0xc, RZ, 0xfc, !PT ;  /* 0x0000000cce787812 */ /* 0x000fe200078efcff */
[----:B------:R-:W-:Y:S01]  /*01f0*/  IMAD.SHL.U32 R238, R124, 0x100, RZ ;  /* 0x000001007cee7824 */ /* 0x000fe200078e00ff */
[----:B------:R-:W-:Y:S01]  /*0200*/  LOP3.LUT R116, R206, 0x14, RZ, 0xfc, !PT ;  /* 0x00000014ce747812 */ /* 0x000fe200078efcff */
[----:B------:R-:W-:Y:S01]  /*0210*/  IMAD.SHL.U32 R237, R122, 0x100, RZ ;  /* 0x000001007aed7824 */ /* 0x000fe200078e00ff */
[----:B--2---:R-:W-:Y:S01]  /*0220*/  IABS R3, R0 ;  /* 0x0000000000037213 */ /* 0x004fe20000000000 */
[----:B------:R-:W-:Y:S01]  /*0230*/  IMAD.SHL.U32 R236, R120, 0x100, RZ ;  /* 0x0000010078ec7824 */ /* 0x000fe200078e00ff */
[C---:B------:R-:W-:Y:S01]  /*0240*/  LOP3.LUT R112, R206.reuse, 0x1c, RZ, 0xfc, !PT ;  /* 0x0000001cce707812 */ /* 0x040fe200078efcff */
[----:B-1----:R-:W1:Y:S01]  /*0250*/  MUFU.RCP R8, R10 ;  /* 0x0000000a00087308 */ /* 0x002e620000001000 */
[----:B------:R-:W-:Y:S01]  /*0260*/  LOP3.LUT R32, R206, 0x24, RZ, 0xfc, !PT ;  /* 0x00000024ce207812 */ /* 0x000fe200078efcff */
[----:B------:R-:W-:Y:S01]  /*0270*/  IMAD.SHL.U32 R234, R116, 0x100, RZ ;  /* 0x0000010074ea7824 */ /* 0x000fe200078e00ff */
[----:B------:R-:W-:Y:S01]  /*0280*/  LOP3.LUT R115, R206, 0x2c, RZ, 0xfc, !PT ;  /* 0x0000002cce737812 */ /* 0x000fe200078efcff */
[----:B------:R-:W-:Y:S01]  /*0290*/  IMAD.SHL.U32 R232, R112, 0x100, RZ ;  /* 0x0000010070e87824 */ /* 0x000fe200078e00ff */
[----:B------:R-:W-:Y:S01]  /*02a0*/  LOP3.LUT R119, R206, 0x34, RZ, 0xfc, !PT ;  /* 0x00000034ce777812 */ /* 0x000fe200078efcff */
[----:B------:R-:W-:Y:S01]  /*02b0*/  IMAD.SHL.U32 R230, R32, 0x100, RZ ;  /* 0x0000010020e67824 */ /* 0x000fe200078e00ff */
[C---:B------:R-:W-:Y:S01]  /*02c0*/  LOP3.LUT R123, R206.reuse, 0x3c, RZ, 0xfc, !PT ;  /* 0x0000003cce7b7812 */ /* 0x040fe200078efcff */
[----:B------:R-:W-:Y:S01]  /*02d0*/  IMAD.SHL.U32 R228, R115, 0x100, RZ ;  /* 0x0000010073e47824 */ /* 0x000fe200078e00ff */
[C---:B------:R-:W-:Y:S01]  /*02e0*/  LOP3.LUT R127, R206.reuse, 0x44, RZ, 0xfc, !PT ;  /* 0x00000044ce7f7812 */ /* 0x040fe200078efcff */
[----:B------:R-:W-:Y:S01]  /*02f0*/  IMAD.SHL.U32 R226, R119, 0x100, RZ ;  /* 0x0000010077e27824 */ /* 0x000fe200078e00ff */
[C---:B------:R-:W-:Y:S01]  /*0300*/  LOP3.LUT R131, R206.reuse, 0x4c, RZ, 0xfc, !PT ;  /* 0x0000004cce837812 */ /* 0x040fe200078efcff */
[----:B------:R-:W-:Y:S01]  /*0310*/  IMAD.SHL.U32 R224, R123, 0x100, RZ ;  /* 0x000001007be07824 */ /* 0x000fe200078e00ff */
[C---:B------:R-:W-:Y:S01]  /*0320*/  LOP3.LUT R169, R206.reuse, 0x54, RZ, 0xfc, !PT ;  /* 0x00000054cea97812 */ /* 0x040fe200078efcff */
[----:B------:R-:W-:Y:S01]  /*0330*/  IMAD.SHL.U32 R222, R127, 0x100, RZ ;  /* 0x000001007fde7824 */ /* 0x000fe200078e00ff */
[----:B------:R-:W-:Y:S01]  /*0340*/  LOP3.LUT R171, R206, 0x5c, RZ, 0xfc, !PT ;  /* 0x0000005cceab7812 */ /* 0x000fe200078efcff */
[----:B------:R-:W-:Y:S01]  /*0350*/  IMAD.SHL.U32 R220, R131, 0x100, RZ ;  /* 0x0000010083dc7824 */ /* 0x000fe200078e00ff */
[----:B-1----:R-:W-:Y:S01]  /*0360*/  IADD3 R8, R8, 0xffffffe, RZ ;  /* 0x0ffffffe08087810 */ /* 0x002fe20007ffe0ff */
[----:B------:R-:W-:Y:S01]  /*0370*/  IMAD.SHL.U32 R218, R169, 0x100, RZ ;  /* 0x00000100a9da7824 */ /* 0x000fe200078e00ff */
[C---:B------:R-:W-:Y:S01]  /*0380*/  LOP3.LUT R173, R206.reuse, 0x64, RZ, 0xfc, !PT ;  /* 0x00000064cead7812 */ /* 0x040fe200078efcff */
[----:B------:R-:W-:Y:S01]  /*0390*/  IMAD.SHL.U32 R216, R171, 0x100, RZ ;  /* 0x00000100abd87824 */ /* 0x000fe200078e00ff */
[----:B------:R-:W1:Y:S01]  /*03a0*/  F2I.FTZ.U32.TRUNC.NTZ R9, R8 ;  /* 0x0000000800097305 */ /* 0x000e62000021f000 */
[----:B------:R-:W-:-:S02]  /*03b0*/  LOP3.LUT R252, R206, 0x6c, RZ, 0xfc, !PT ;  /* 0x0000006ccefc7812 */ /* 0x000fc400078efcff */
[C---:B------:R-:W-:Y:S01]  /*03c0*/  LOP3.LUT R250, R206.reuse, 0x74, RZ, 0xfc, !PT ;  /* 0x00000074cefa7812 */ /* 0x040fe200078efcff */
[----:B------:R-:W-:Y:S01]  /*03d0*/  IMAD.SHL.U32 R214, R173, 0x100, RZ ;  /* 0x00000100add67824 */ /* 0x000fe200078e00ff */
[----:B------:R-:W-:Y:S01]  /*03e0*/  LOP3.LUT R248, R206, 0x7c, RZ, 0xfc, !PT ;  /* 0x0000007ccef87812 */ /* 0x000fe200078efcff */
        /* <DEDUP_REMOVED lines=9> */
[C---:B------:R-:W-:Y:S01]  /*0480*/  LOP3.LUT R117, R206.reuse, 0x30, RZ, 0xfc, !PT ;  /* 0x00000030ce757812 */ /* 0x040fe200078efcff */
[--C-:B-1----:R-:W-:Y:S01]  /*0490*/  IMAD.MOV R7, RZ, RZ, -R9.reuse ;  /* 0x000000ffff077224 */ /* 0x102fe200078e0a09 */
[C---:B------:R-:W-:Y:S01]  /*04a0*/  LOP3.LUT R121, R206.reuse, 0x38, RZ, 0xfc, !PT ;  /* 0x00000038ce797812 */ /* 0x040fe200078efcff */
[----:B------:R-:W-:Y:S01]  /*04b0*/  IMAD.MOV.U32 R8, RZ, RZ, RZ ;  /* 0x000000ffff087224 */ /* 0x000fe200078e00ff */
[C---:B------:R-:W-:Y:S01]  /*04c0*/  LOP3.LUT R125, R206.reuse, 0x40, RZ, 0xfc, !PT ;  /* 0x00000040ce7d7812 */ /* 0x040fe200078efcff */
[----:B------:R-:W-:Y:S01]  /*04d0*/  IMAD R4, R7, R6, RZ ;  /* 0x0000000607047224 */ /* 0x000fe200078e02ff */
[----:B------:R-:W-:Y:S01]  /*04e0*/  LOP3.LUT R129, R206, 0x48, RZ, 0xfc, !PT ;  /* 0x00000048ce817812 */ /* 0x000fe200078efcff */
[----:B------:R-:W-:Y:S01]  /*04f0*/  IMAD.SHL.U32 R231, R38, 0x100, RZ ;  /* 0x0000010026e77824 */ /* 0x000fe200078e00ff */
[C---:B------:R-:W-:Y:S01]  /*0500*/  LOP3.LUT R168, R206.reuse, 0x50, RZ, 0xfc, !PT ;  /* 0x00000050cea87812 */ /* 0x040fe200078efcff */
[----:B------:R-:W-:Y:S01]  /*0510*/  IMAD.HI.U32 R4, R9, R4, R8 ;  /* 0x0000000409047227 */ /* 0x000fe200078e0008 */
[----:B------:R-:W-:-:S02]  /*0520*/  LOP3.LUT R170, R206, 0x58, RZ, 0xfc, !PT ;  /* 0x00000058ceaa7812 */ /* 0x000fc400078efcff */
[C---:B------:R-:W-:Y:S01]  /*0530*/  LOP3.LUT R172, R206.reuse, 0x60, RZ, 0xfc, !PT ;  /* 0x00000060ceac7812 */ /* 0x040fe200078efcff */
[----:B------:R-:W-:Y:S01]  /*0540*/  IMAD.SHL.U32 R229, R113, 0x100, RZ ;  /* 0x0000010071e57824 */ /* 0x000fe200078e00ff */
[----:B------:R-:W-:Y:S01]  /*0550*/  LOP3.LUT R174, R206, 0x68, RZ, 0xfc, !PT ;  /* 0x00000068ceae7812 */ /* 0x000fe200078efcff */
[----:B------:R-:W-:Y:S01]  /*0560*/  IMAD.HI.U32 R4, R4, R3, RZ ;  /* 0x0000000304047227 */ /* 0x000fe200078e00ff */
[C---:B------:R-:W-:Y:S02]  /*0570*/  LOP3.LUT R251, R206.reuse, 0x70, RZ, 0xfc, !PT ;  /* 0x00000070cefb7812 */ /* 0x040fe400078efcff */
[----:B------:R-:W-:Y:S01]  /*0580*/  LOP3.LUT R249, R206, 0x78, RZ, 0xfc, !PT ;  /* 0x00000078cef97812 */ /* 0x000fe200078efcff */
[----:B------:R-:W-:Y:S01]  /*0590*/  IMAD R3, R4, R2, R3 ;  /* 0x0000000204037224 */ /* 0x000fe200078e0203 */
[----:B------:R-:W-:Y:S01]  /*05a0*/  LOP3.LUT R2, R0, R5, RZ, 0x3c, !PT ;  /* 0x0000000500027212 */ /* 0x000fe200078e3cff */
[----:B------:R-:W-:Y:S02]  /*05b0*/  IMAD.SHL.U32 R227, R117, 0x100, RZ ;  /* 0x0000010075e37824 */ /* 0x000fe400078e00ff */
[----:B------:R-:W-:Y:S01]  /*05c0*/  IMAD.SHL.U32 R225, R121, 0x100, RZ ;  /* 0x0000010079e17824 */ /* 0x000fe200078e00ff */
[----:B------:R-:W-:Y:S01]  /*05d0*/  ISETP.GT.U32.AND P1, PT, R6, R3, PT ;  /* 0x000000030600720c */ /* 0x000fe20003f24070 */
[----:B------:R-:W-:Y:S01]  /*05e0*/  IMAD.SHL.U32 R223, R125, 0x100, RZ ;  /* 0x000001007ddf7824 */ /* 0x000fe200078e00ff */
[----:B------:R-:W-:Y:S01]  /*05f0*/  ISETP.GE.AND P0, PT, R2, RZ, PT ;  /* 0x000000ff0200720c */ /* 0x000fe20003f06270 */
[----:B------:R-:W-:-:S02]  /*0600*/  IMAD.MOV.U32 R2, RZ, RZ, c[0x0][0x178] ;  /* 0x00005e00ff027624 */ /* 0x000fc400078e00ff */
[----:B------:R-:W-:Y:S02]  /*0610*/  IMAD.SHL.U32 R221, R129, 0x100, RZ ;  /* 0x0000010081dd7824 */ /* 0x000fe400078e00ff */
[----:B------:R-:W-:Y:S01]  /*0620*/  IMAD.SHL.U32 R219, R168, 0x100, RZ ;  /* 0x00000100a8db7824 */ /* 0x000fe200078e00ff */
[----:B------:R-:W-:Y:S01]  /*0630*/  IADD3 R7, R2, 0x3f, RZ ;  /* 0x0000003f02077810 */ /* 0x000fe20007ffe0ff */
[----:B------:R-:W-:Y:S02]  /*0640*/  IMAD.SHL.U32 R217, R170, 0x100, RZ ;  /* 0x00000100aad97824 */ /* 0x000fe400078e00ff */
[----:B------:R-:W-:Y:S02]  /*0650*/  IMAD.SHL.U32 R215, R172, 0x100, RZ ;  /* 0x00000100acd77824 */ /* 0x000fe400078e00ff */
[----:B------:R-:W-:Y:S01]  /*0660*/  @!P1 IMAD.IADD R3, R3, 0x1, -R6 ;  /* 0x0000000103039824 */ /* 0x000fe200078e0a06 */
[----:B------:R-:W-:Y:S01]  /*0670*/  @!P1 IADD3 R4, R4, 0x1, RZ ;  /* 0x0000000104049810 */ /* 0x000fe20007ffe0ff */
[----:B------:R-:W-:Y:S01]  /*0680*/  IMAD.SHL.U32 R213, R174, 0x100, RZ ;  /* 0x00000100aed57824 */ /* 0x000fe200078e00ff */
[----:B------:R-:W-:Y:S01]  /*0690*/  ISETP.NE.AND P1, PT, R5, RZ, PT ;  /* 0x000000ff0500720c */ /* 0x000fe20003f25270 */
[----:B------:R-:W-:Y:S01]  /*06a0*/  IMAD.SHL.U32 R211, R251, 0x100, RZ ;  /* 0x00000100fbd37824 */ /* 0x000fe200078e00ff */
[----:B------:R-:W-:Y:S01]  /*06b0*/  ISETP.GE.U32.AND P2, PT, R3, R6, PT ;  /* 0x000000060300720c */ /* 0x000fe20003f46070 */
[----:B------:R-:W-:-:S12]  /*06c0*/  IMAD.SHL.U32 R209, R249, 0x100, RZ ;  /* 0x00000100f9d17824 */ /* 0x000fd800078e00ff */
[----:B------:R-:W-:-:S05]  /*06d0*/  @P2 IADD3 R4, R4, 0x1, RZ ;  /* 0x0000000104042810 */ /* 0x000fca0007ffe0ff */
[----:B------:R-:W-:Y:S01]  /*06e0*/  IMAD.MOV.U32 R3, RZ, RZ, R4 ;  /* 0x000000ffff037224 */ /* 0x000fe200078e0004 */
[----:B------:R-:W-:-:S03]  /*06f0*/  SHF.R.S32.HI R4, RZ, 0x1f, R7 ;  /* 0x0000001fff047819 */ /* 0x000fc60000011407 */
[----:B------:R-:W-:Y:S01]  /*0700*/  @!P0 IMAD.MOV R3, RZ, RZ, -R3 ;  /* 0x000000ffff038224 */ /* 0x000fe200078e0a03 */
[----:B------:R-:W-:Y:S02]  /*0710*/  @!P1 LOP3.LUT R3, RZ, R5, RZ, 0x33, !PT ;  /* 0x00000005ff039212 */ /* 0x000fe400078e33ff */
[----:B------:R-:W-:Y:S02]  /*0720*/  LEA.HI R4, R4, R7, RZ, 0x6 ;  /* 0x0000000704047211 */ /* 0x000fe400078f30ff */
[----:B------:R-:W-:Y:S01]  /*0730*/  IABS R7, c[0x0][0x178] ;  /* 0x00005e0000077a13 */ /* 0x000fe20000000000 */
[----:B------:R-:W-:Y:S02]  /*0740*/  IMAD.SHL.U32 R205, R3, 0x8, RZ ;  /* 0x0000000803cd7824 */ /* 0x000fe400078e00ff */
[----:B------:R-:W-:-:S03]  /*0750*/  IMAD.MOV R3, RZ, RZ, -R3 ;  /* 0x000000ffff037224 */ /* 0x000fc600078e0a03 */
[----:B------:R-:W-:Y:S01]  /*0760*/  LEA.HI.SX32 R4, R4, -R205, 0x1a ;  /* 0x800000cd04047211 */ /* 0x000fe200078fd2ff */
[----:B------:R-:W-:-:S03]  /*0770*/  IMAD R3, R5, R3, R0 ;  /* 0x0000000305037224 */ /* 0x000fc600078e0200 */
[----:B------:R-:W-:Y:S02]  /*0780*/  IMNMX R4, R4, 0x8, PT ;  /* 0x0000000804047817 */ /* 0x000fe40003800200 */
[----:B------:R-:W-:Y:S02]  /*0790*/  IABS R0, R3 ;  /* 0x0000000300007213 */ /* 0x000fe40000000000 */
[-C--:B------:R-:W-:Y:S02]  /*07a0*/  IABS R2, R4.reuse ;  /* 0x0000000400027213 */ /* 0x080fe40000000000 */
[----:B------:R-:W-:Y:S02]  /*07b0*/  IABS R5, R4 ;  /* 0x0000000400057213 */ /* 0x000fe40000000000 */
[----:B------:R-:W1:Y:S03]  /*07c0*/  I2F.RP R6, R2 ;  /* 0x0000000200067306 */ /* 0x000e660000209400 */
[----:B------:R-:W-:-:S05]  /*07d0*/  IMAD.MOV R5, RZ, RZ, -R5 ;  /* 0x000000ffff057224 */ /* 0x000fca00078e0a05 */
[----:B-1----:R-:W1:Y:S08]  /*07e0*/  MUFU.RCP R10, R6 ;  /* 0x00000006000a7308 */ /* 0x002e700000001000 */
[----:B------:R-:W2:Y:S01]  /*07f0*/  I2F.RP R6, R7 ;  /* 0x0000000700067306 */ /* 0x000ea20000209400 */
[----:B-1----:R-:W-:-:S07]  /*0800*/  IADD3 R10, R10, 0xffffffe, RZ ;  /* 0x0ffffffe0a0a7810 */ /* 0x002fce0007ffe0ff */
[----:B------:R-:W1:Y:S08]  /*0810*/  F2I.FTZ.U32.TRUNC.NTZ R11, R10 ;  /* 0x0000000a000b7305 */ /* 0x000e70000021f000 */
[----:B--2---:R-:W2:Y:S01]  /*0820*/  MUFU.RCP R6, R6 ;  /* 0x0000000600067308 */ /* 0x004ea20000001000 */
[----:B-1----:R-:W-:Y:S02]  /*0830*/  IMAD.MOV R9, RZ, RZ, -R11 ;  /* 0x000000ffff097224 */ /* 0x002fe400078e0a0b */
[----:B------:R-:W-:-:S02]  /*0840*/  IMAD.MOV.U32 R10, RZ, RZ, RZ ;  /* 0x000000ffff0a7224 */ /* 0x000fc400078e00ff */
[----:B------:R-:W-:-:S04]  /*0850*/  IMAD R9, R9, R2, RZ ;  /* 0x0000000209097224 */ /* 0x000fc800078e02ff */
[----:B------:R-:W-:Y:S01]  /*0860*/  IMAD.HI.U32 R9, R11, R9, R10 ;  /* 0x000000090b097227 */ /* 0x000fe200078e000a */
[----:B--2---:R-:W-:-:S04]  /*0870*/  IADD3 R36, R6, 0xffffffe, RZ ;  /* 0x0ffffffe06247810 */ /* 0x004fc80007ffe0ff */
[----:B------:R1:W2:Y:S01]  /*0880*/  F2I.FTZ.U32.TRUNC.NTZ R37, R36 ;  /* 0x0000002400257305 */ /* 0x0002a2000021f000 */
[----:B------:R-:W-:-:S04]  /*0890*/  IMAD.HI.U32 R204, R9, R0, RZ ;  /* 0x0000000009cc7227 */ /* 0x000fc800078e00ff */
[----:B------:R-:W-:Y:S01]  /*08a0*/  IMAD R5, R204, R5, R0 ;  /* 0x00000005cc057224 */ /* 0x000fe200078e0200 */
[----:B------:R-:W-:-:S04]  /*08b0*/  LOP3.LUT R0, R3, R4, RZ, 0x3c, !PT ;  /* 0x0000000403007212 */ /* 0x000fc800078e3cff */
[----:B------:R-:W-:Y:S02]  /*08c0*/  ISETP.GT.U32.AND P1, PT, R2, R5, PT ;  /* 0x000000050200720c */ /* 0x000fe40003f24070 */
[----:B------:R-:W-:Y:S02]  /*08d0*/  ISETP.GE.AND P0, PT, R0, RZ, PT ;  /* 0x000000ff0000720c */ /* 0x000fe40003f06270 */
[----:B------:R-:W-:Y:S01]  /*08e0*/  IABS R0, c[0x0][0x17c] ;  /* 0x00005f0000007a13 */ /* 0x000fe20000000000 */
[----:B-1----:R-:W-:-:S03]  /*08f0*/  IMAD.MOV.U32 R36, RZ, RZ, RZ ;  /* 0x000000ffff247224 */ /* 0x002fc600078e00ff */
[----:B------:R-:W1:Y:S05]  /*0900*/  I2F.RP R22, R0 ;  /* 0x0000000000167306 */ /* 0x000e6a0000209400 */
[----:B------:R-:W-:Y:S01]  /*0910*/  @!P1 IMAD.IADD R5, R5, 0x1, -R2 ;  /* 0x0000000105059824 */ /* 0x000fe200078e0a02 */
[----:B------:R-:W-:Y:S02]  /*0920*/  @!P1 IADD3 R204, R204, 0x1, RZ ;  /* 0x00000001cccc9810 */ /* 0x000fe40007ffe0ff */
[----:B------:R-:W-:Y:S02]  /*0930*/  ISETP.NE.AND P1, PT, R4, RZ, PT ;  /* 0x000000ff0400720c */ /* 0x000fe40003f25270 */
[----:B------:R-:W-:Y:S01]  /*0940*/  ISETP.GE.U32.AND P2, PT, R5, R2, PT ;  /* 0x000000020500720c */ /* 0x000fe20003f46070 */
[----:B--2---:R-:W-:-:S04]  /*0950*/  IMAD.MOV R2, RZ, RZ, -R37 ;  /* 0x000000ffff027224 */ /* 0x004fc800078e0a25 */
[----:B------:R-:W-:Y:S01]  /*0960*/  IMAD R9, R2, R7, RZ ;  /* 0x0000000702097224 */ /* 0x000fe200078e02ff */
[----:B------:R-:W-:Y:S01]  /*0970*/  SHF.R.U32.HI R2, RZ, 0x4, R39 ;  /* 0x00000004ff027819 */ /* 0x000fe20000011627 */
[----:B-1----:R-:W1:Y:S02]  /*0980*/  MUFU.RCP R22, R22 ;  /* 0x0000001600167308 */ /* 0x002e640000001000 */
[----:B------:R-:W-:Y:S01]  /*0990*/  IMAD.HI.U32 R36, R37, R9, R36 ;  /* 0x0000000925247227 */ /* 0x000fe200078e0024 */
[----:B------:R-:W-:-:S03]  /*09a0*/  SGXT.U32 R2, R2, 0x3 ;  /* 0x000000030202781a */ /* 0x000fc60000000000 */
[----:B------:R-:W-:Y:S01]  /*09b0*/  @P2 IADD3 R204, R204, 0x1, RZ ;  /* 0x00000001cccc2810 */ /* 0x000fe20007ffe0ff */
[----:B------:R-:W-:Y:S01]  /*09c0*/  IMAD.MOV.U32 R37, RZ, RZ, RZ ;  /* 0x000000ffff257224 */ /* 0x000fe200078e00ff */
[C---:B------:R-:W-:Y:S01]  /*09d0*/  LOP3.LUT R11, R2.reuse, 0xf, R39, 0x78, !PT ;  /* 0x0000000f020b7812 */ /* 0x040fe200078e7827 */
[C---:B------:R-:W-:Y:S01]  /*09e0*/  IMAD.SHL.U32 R12, R2.reuse, 0x80, RZ ;  /* 0x00000080020c7824 */ /* 0x040fe200078e00ff */
[C---:B------:R-:W-:Y:S01]  /*09f0*/  LOP3.LUT R8, R2.reuse, 0x20, RZ, 0xfc, !PT ;  /* 0x0000002002087812 */ /* 0x040fe200078efcff */
[----:B------:R-:W-:Y:S01]  /*0a00*/  @!P0 IMAD.MOV R204, RZ, RZ, -R204 ;  /* 0x000000ffffcc8224 */ /* 0x000fe200078e0acc */
[----:B------:R-:W-:Y:S01]  /*0a10*/  @!P1 LOP3.LUT R204, RZ, R4, RZ, 0x33, !PT ;  /* 0x00000004ffcc9212 */ /* 0x000fe200078e33ff */
[----:B------:R-:W-:Y:S01]  /*0a20*/  IMAD.SHL.U32 R11, R11, 0x8, RZ ;  /* 0x000000080b0b7824 */ /* 0x000fe200078e00ff */
[----:B------:R-:W-:Y:S01]  /*0a30*/  LOP3.LUT R6, R2, 0x30, RZ, 0xfc, !PT ;  /* 0x0000003002067812 */ /* 0x000fe200078efcff */
[----:B------:R-:W-:Y:S01]  /*0a40*/  IMAD.SHL.U32 R8, R8, 0x80, RZ ;  /* 0x0000008008087824 */ /* 0x000fe200078e00ff */
[----:B------:R-:W-:Y:S01]  /*0a50*/  ISETP.GT.AND P2, PT, R178, 0x7f, PT ;  /* 0x0000007fb200780c */ /* 0x000fe20003f44270 */
[----:B------:R-:W-:Y:S01]  /*0a60*/  IMAD.MOV R5, RZ, RZ, -R204 ;  /* 0x000000ffff057224 */ /* 0x000fe200078e0acc */
[----:B------:R-:W-:Y:S01]  /*0a70*/  LOP3.LUT R247, R11, R12, RZ, 0xfc, !PT ;  /* 0x0000000c0bf77212 */ /* 0x000fe200078efcff */
[----:B------:R-:W-:Y:S01]  /*0a80*/  IMAD.SHL.U32 R6, R6, 0x80, RZ ;  /* 0x0000008006067824 */ /* 0x000fe200078e00ff */
[----:B------:R-:W-:Y:S01]  /*0a90*/  LOP3.LUT R243, R8, R11, RZ, 0xfc, !PT ;  /* 0x0000000b08f37212 */ /* 0x000fe200078efcff */
[----:B------:R-:W-:Y:S01]  /*0aa0*/  IMAD R4, R4, R5, R3 ;  /* 0x0000000504047224 */ /* 0x000fe200078e0203 */
[----:B------:R-:W-:Y:S01]  /*0ab0*/  ISETP.GE.AND P0, PT, R206, c[0x0][0x180], PT ;  /* 0x00006000ce007a0c */ /* 0x000fe20003f06270 */
[----:B------:R-:W-:Y:S01]  /*0ac0*/  IMAD.SHL.U32 R3, R39, 0x8, RZ ;  /* 0x0000000827037824 */ /* 0x000fe200078e00ff */
[----:B------:R-:W-:Y:S01]  /*0ad0*/  SEL R20, RZ, 0x10, !P2 ;  /* 0x00000010ff147807 */ /* 0x000fe20005000000 */
[----:B------:R-:W-:Y:S01]  /*0ae0*/  IMAD.IADD R205, R205, 0x1, R4 ;  /* 0x00000001cdcd7824 */ /* 0x000fe200078e0204 */
[----:B------:R-:W-:Y:S01]  /*0af0*/  LOP3.LUT R241, R6, R11, RZ, 0xfc, !PT ;  /* 0x0000000b06f17212 */ /* 0x000fe200078efcff */
[----:B------:R-:W-:Y:S01]  /*0b00*/  IMAD.SHL.U32 R247, R247, 0x2, RZ ;  /* 0x00000002f7f77824 */ /* 0x000fe200078e00ff */
[----:B------:R-:W-:Y:S01]  /*0b10*/  LOP3.LUT R110, R3, 0x78, RZ, 0xc0, !PT ;  /* 0x00000078036e7812 */ /* 0x000fe200078ec0ff */
[----:B------:R-:W-:Y:S01]  /*0b20*/  IMAD.SHL.U32 R205, R205, 0x40, RZ ;  /* 0x00000040cdcd7824 */ /* 0x000fe200078e00ff */
[----:B------:R-:W-:Y:S01]  /*0b30*/  SEL R6, R20, RZ, !P0 ;  /* 0x000000ff14067207 */ /* 0x000fe20004000000 */
[----:B------:R-:W-:Y:S01]  /*0b40*/  IMAD.SHL.U32 R243, R243, 0x2, RZ ;  /* 0x00000002f3f37824 */ /* 0x000fe200078e00ff */
[----:B------:R-:W-:Y:S01]  /*0b50*/  ISETP.GE.AND P1, PT, R110, c[0x0][0x180], PT ;  /* 0x000060006e007a0c */ /* 0x000fe20003f26270 */
[----:B------:R-:W-:Y:S01]  /*0b60*/  IMAD.SHL.U32 R241, R241, 0x2, RZ ;  /* 0x00000002f1f17824 */ /* 0x000fe200078e00ff */
[----:B------:R-:W-:-:S02]  /*0b70*/  LOP3.LUT R9, R205, R2, RZ, 0xfc, !PT ;  /* 0x00000002cd097212 */ /* 0x000fc400078efcff */
[----:B------:R-:W-:Y:S02]  /*0b80*/  SEL R4, R20, RZ, !P1 ;  /* 0x000000ff14047207 */ /* 0x000fe40004800000 */
[----:B------:R-:W-:Y:S02]  /*0b90*/  IABS R5, R9 ;  /* 0x0000000900057213 */ /* 0x000fe40000000000 */
[----:B------:R-:W-:Y:S02]  /*0ba0*/  ISETP.NE.U32.AND P5, PT, R4, RZ, PT ;  /* 0x000000ff0400720c */ /* 0x000fe40003fa5070 */
[----:B------:R-:W-:Y:S01]  /*0bb0*/  LOP3.LUT R4, R205, 0x10, R2, 0xfe, !PT ;  /* 0x00000010cd047812 */ /* 0x000fe200078efe02 */
[----:B------:R-:W-:Y:S01]  /*0bc0*/  IMAD.HI.U32 R16, R36, R5, RZ ;  /* 0x0000000524107227 */ /* 0x000fe200078e00ff */
[----:B------:R-:W-:Y:S02]  /*0bd0*/  ISETP.NE.U32.AND P6, PT, R6, RZ, PT ;  /* 0x000000ff0600720c */ /* 0x000fe40003fc5070 */
[----:B------:R-:W-:Y:S01]  /*0be0*/  IABS R18, R4 ;  /* 0x0000000400127213 */ /* 0x000fe20000000000 */
[----:B------:R-:W-:Y:S01]  /*0bf0*/  IMAD.MOV R16, RZ, RZ, -R16 ;  /* 0x000000ffff107224 */ /* 0x000fe200078e0a10 */
[----:B------:R-:W-:-:S02]  /*0c00*/  LOP3.LUT R10, R2, 0x10, RZ, 0xfc, !PT ;  /* 0x00000010020a7812 */ /* 0x000fc400078efcff */
[--C-:B------:R-:W-:Y:S01]  /*0c10*/  LOP3.LUT R21, R205, 0x18, R2.reuse, 0xfe, !PT ;  /* 0x00000018cd157812 */ /* 0x100fe200078efe02 */
[----:B------:R-:W-:Y:S01]  /*0c20*/  IMAD R16, R7, R16, R5 ;  /* 0x0000001007107224 */ /* 0x000fe200078e0205 */
[----:B------:R-:W-:Y:S01]  /*0c30*/  LOP3.LUT R5, R205, 0x8, R2, 0xfe, !PT ;  /* 0x00000008cd057812 */ /* 0x000fe200078efe02 */
[----:B------:R-:W-:Y:S01]  /*0c40*/  IMAD.HI.U32 R6, R36, R18, RZ ;  /* 0x0000001224067227 */ /* 0x000fe200078e00ff */
[----:B------:R-:W-:Y:S02]  /*0c50*/  LOP3.LUT R246, R2, 0x8, RZ, 0xfc, !PT ;  /* 0x0000000802f67812 */ /* 0x000fe400078efcff */
[----:B------:R-:W-:Y:S01]  /*0c60*/  IABS R12, R5 ;  /* 0x00000005000c7213 */ /* 0x000fe20000000000 */
[----:B------:R-:W-:Y:S01]  /*0c70*/  IMAD.MOV R6, RZ, RZ, -R6 ;  /* 0x000000ffff067224 */ /* 0x000fe200078e0a06 */
[----:B------:R-:W-:Y:S01]  /*0c80*/  ISETP.GT.U32.AND P0, PT, R7, R16, PT ;  /* 0x000000100700720c */ /* 0x000fe20003f04070 */
[----:B------:R-:W-:Y:S01]  /*0c90*/  IMAD.SHL.U32 R10, R10, 0x80, RZ ;  /* 0x000000800a0a7824 */ /* 0x000fe200078e00ff */
[----:B------:R-:W-:Y:S01]  /*0ca0*/  LOP3.LUT R244, R2, 0x18, RZ, 0xfc, !PT ;  /* 0x0000001802f47812 */ /* 0x000fe200078efcff */
[----:B------:R-:W-:Y:S01]  /*0cb0*/  IMAD.HI.U32 R8, R36, R12, RZ ;  /* 0x0000000c24087227 */ /* 0x000fe200078e00ff */
[----:B------:R-:W-:-:S02]  /*0cc0*/  LOP3.LUT R242, R2, 0x28, RZ, 0xfc, !PT ;  /* 0x0000002802f27812 */ /* 0x000fc400078efcff */
[-C--:B------:R-:W-:Y:S01]  /*0cd0*/  LOP3.LUT R245, R10, R11.reuse, RZ, 0xfc, !PT ;  /* 0x0000000b0af57212 */ /* 0x080fe200078efcff */
[----:B------:R-:W-:Y:S01]  /*0ce0*/  IMAD.MOV R8, RZ, RZ, -R8 ;  /* 0x000000ffff087224 */ /* 0x000fe200078e0a08 */
[----:B------:R-:W-:Y:S01]  /*0cf0*/  LOP3.LUT R240, R2, 0x38, RZ, 0xfc, !PT ;  /* 0x0000003802f07812 */ /* 0x000fe200078efcff */
[C---:B------:R-:W-:Y:S01]  /*0d00*/  IMAD R18, R7.reuse, R6, R18 ;  /* 0x0000000607127224 */ /* 0x040fe200078e0212 */
[----:B-1----:R-:W-:Y:S01]  /*0d10*/  IADD3 R22, R22, 0xffffffe, RZ ;  /* 0x0ffffffe16167810 */ /* 0x002fe20007ffe0ff */
[----:B------:R-:W-:Y:S01]  /*0d20*/  IMAD R12, R7, R8, R12 ;  /* 0x00000008070c7224 */ /* 0x000fe200078e020c */
[----:B------:R-:W-:Y:S01]  /*0d30*/  ISETP.GE.AND P3, PT, R9, RZ, PT ;  /* 0x000000ff0900720c */ /* 0x000fe20003f66270 */
[----:B------:R-:W-:Y:S01]  /*0d40*/  @!P0 IMAD.IADD R16, R16, 0x1, -R7 ;  /* 0x0000000110108824 */ /* 0x000fe200078e0a07 */
[----:B------:R-:W1:Y:S01]  /*0d50*/  F2I.FTZ.U32.TRUNC.NTZ R23, R22 ;  /* 0x0000001600177305 */ /* 0x000e62000021f000 */
[----:B------:R-:W-:Y:S01]  /*0d60*/  IMAD.SHL.U32 R246, R246, 0x80, RZ ;  /* 0x00000080f6f67824 */ /* 0x000fe200078e00ff */
[C---:B------:R-:W-:Y:S01]  /*0d70*/  ISETP.GT.U32.AND P1, PT, R7.reuse, R12, PT ;  /* 0x0000000c0700720c */ /* 0x040fe20003f24070 */
[----:B------:R-:W-:Y:S01]  /*0d80*/  IMAD.SHL.U32 R244, R244, 0x80, RZ ;  /* 0x00000080f4f47824 */ /* 0x000fe200078e00ff */
[----:B------:R-:W-:Y:S01]  /*0d90*/  ISETP.GT.U32.AND P4, PT, R7, R16, PT ;  /* 0x000000100700720c */ /* 0x000fe20003f84070 */
[----:B------:R-:W-:Y:S01]  /*0da0*/  IMAD.SHL.U32 R242, R242, 0x80, RZ ;  /* 0x00000080f2f27824 */ /* 0x000fe200078e00ff */
[----:B------:R-:W-:Y:S01]  /*0db0*/  LOP3.LUT R9, R205, 0x28, R2, 0xfe, !PT ;  /* 0x00000028cd097812 */ /* 0x000fe200078efe02 */
[----:B------:R-:W-:Y:S01]  /*0dc0*/  IMAD.SHL.U32 R240, R240, 0x80, RZ ;  /* 0x00000080f0f07824 */ /* 0x000fe200078e00ff */
[-C--:B------:R-:W-:Y:S01]  /*0dd0*/  LOP3.LUT R246, R246, R11.reuse, RZ, 0xfc, !PT ;  /* 0x0000000bf6f67212 */ /* 0x080fe200078efcff */
[----:B------:R-:W-:Y:S01]  /*0de0*/  IMAD.SHL.U32 R245, R245, 0x2, RZ ;  /* 0x00000002f5f57824 */ /* 0x000fe200078e00ff */
[----:B------:R-:W-:-:S02]  /*0df0*/  LOP3.LUT R244, R244, R11, RZ, 0xfc, !PT ;  /* 0x0000000bf4f47212 */ /* 0x000fc400078efcff */
[-C--:B------:R-:W-:Y:S01]  /*0e00*/  LOP3.LUT R242, R242, R11.reuse, RZ, 0xfc, !PT ;  /* 0x0000000bf2f27212 */ /* 0x080fe200078efcff */
[----:B------:R-:W-:Y:S01]  /*0e10*/  IMAD.SHL.U32 R246, R246, 0x2, RZ ;  /* 0x00000002f6f67824 */ /* 0x000fe200078e00ff */
[----:B------:R-:W-:Y:S01]  /*0e20*/  LOP3.LUT R240, R240, R11, RZ, 0xfc, !PT ;  /* 0x0000000bf0f07212 */ /* 0x000fe200078efcff */
[--C-:B------:R-:W-:Y:S01]  /*0e30*/  @!P1 IMAD.IADD R12, R12, 0x1, -R7.reuse ;  /* 0x000000010c0c9824 */ /* 0x100fe200078e0a07 */
[----:B------:R-:W-:Y:S01]  /*0e40*/  LOP3.LUT R11, R3, 0xf8, RZ, 0xc0, !PT ;  /* 0x000000f8030b7812 */ /* 0x000fe200078ec0ff */
[----:B------:R-:W-:Y:S01]  /*0e50*/  @!P4 IMAD.IADD R16, R16, 0x1, -R7 ;  /* 0x000000011010c824 */ /* 0x000fe200078e0a07 */
[----:B------:R-:W-:Y:S01]  /*0e60*/  ISETP.GE.AND P4, PT, R21, RZ, PT ;  /* 0x000000ff1500720c */ /* 0x000fe20003f86270 */
[----:B-1----:R-:W-:Y:S01]  /*0e70*/  IMAD.MOV R13, RZ, RZ, -R23 ;  /* 0x000000ffff0d7224 */ /* 0x002fe200078e0a17 */
[----:B------:R-:W-:Y:S01]  /*0e80*/  ISETP.GT.U32.AND P1, PT, R7, R12, PT ;  /* 0x0000000c0700720c */ /* 0x000fe20003f24070 */
[----:B------:R-:W-:Y:S01]  /*0e90*/  IMAD R204, R204, 0x100, R11 ;  /* 0x00000100cccc7824 */ /* 0x000fe200078e020b */
[----:B------:R-:W-:Y:S01]  /*0ea0*/  IABS R21, R21 ;  /* 0x0000001500157213 */ /* 0x000fe20000000000 */
[----:B------:R-:W-:Y:S01]  /*0eb0*/  @!P3 IMAD.MOV R16, RZ, RZ, -R16 ;  /* 0x000000ffff10b224 */ /* 0x000fe200078e0a10 */
[----:B------:R-:W-:Y:S01]  /*0ec0*/  IABS R17, R9 ;  /* 0x0000000900117213 */ /* 0x000fe20000000000 */
[----:B------:R-:W-:Y:S01]  /*0ed0*/  IMAD R14, R13, R0, RZ ;  /* 0x000000000d0e7224 */ /* 0x000fe200078e02ff */
[----:B------:R-:W-:Y:S01]  /*0ee0*/  LOP3.LUT R11, R205, 0x20, R2, 0xfe, !PT ;  /* 0x00000020cd0b7812 */ /* 0x000fe200078efe02 */
[----:B------:R-:W-:Y:S01]  /*0ef0*/  IMAD.HI.U32 R10, R36, R21, RZ ;  /* 0x00000015240a7227 */ /* 0x000fe200078e00ff */
[----:B------:R-:W-:-:S02]  /*0f00*/  ISETP.GE.AND P2, PT, R5, RZ, PT ;  /* 0x000000ff0500720c */ /* 0x000fc40003f46270 */
[----:B------:R-:W-:Y:S01]  /*0f10*/  LOP3.LUT R5, R205, 0x30, R2, 0xfe, !PT ;  /* 0x00000030cd057812 */ /* 0x000fe200078efe02 */
[----:B------:R-:W-:Y:S01]  /*0f20*/  IMAD.MOV R10, RZ, RZ, -R10 ;  /* 0x000000ffff0a7224 */ /* 0x000fe200078e0a0a */
[----:B------:R-:W-:Y:S01]  /*0f30*/  IABS R19, R11 ;  /* 0x0000000b00137213 */ /* 0x000fe20000000000 */
[----:B------:R-:W-:Y:S01]  /*0f40*/  @!P1 IMAD.IADD R12, R12, 0x1, -R7 ;  /* 0x000000010c0c9824 */ /* 0x000fe200078e0a07 */
[C---:B------:R-:W-:Y:S01]  /*0f50*/  ISETP.GT.U32.AND P1, PT, R7.reuse, R18, PT ;  /* 0x000000120700720c */ /* 0x040fe20003f24070 */
[----:B------:R-:W-:Y:S01]  /*0f60*/  IMAD R10, R7, R10, R21 ;  /* 0x0000000a070a7224 */ /* 0x000fe200078e0215 */
[----:B------:R-:W-:Y:S01]  /*0f70*/  LOP3.LUT R2, R205, 0x38, R2, 0xfe, !PT ;  /* 0x00000038cd027812 */ /* 0x000fe200078efe02 */
[----:B------:R-:W-:Y:S01]  /*0f80*/  IMAD.HI.U32 R6, R36, R17, RZ ;  /* 0x0000001124067227 */ /* 0x000fe200078e00ff */
[----:B------:R-:W-:Y:S02]  /*0f90*/  IABS R15, R5 ;  /* 0x00000005000f7213 */ /* 0x000fe40000000000 */
[----:B------:R-:W-:Y:S01]  /*0fa0*/  IABS R13, R2 ;  /* 0x00000002000d7213 */ /* 0x000fe20000000000 */
[----:B------:R-:W-:Y:S01]  /*0fb0*/  IMAD.MOV R6, RZ, RZ, -R6 ;  /* 0x000000ffff067224 */ /* 0x000fe200078e0a06 */
[----:B------:R-:W-:Y:S01]  /*0fc0*/  ISETP.GE.AND P0, PT, R4, RZ, PT ;  /* 0x000000ff0400720c */ /* 0x000fe20003f06270 */
[----:B------:R-:W-:Y:S01]  /*0fd0*/  IMAD.HI.U32 R8, R36, R19, RZ ;  /* 0x0000001324087227 */ /* 0x000fe200078e00ff */
[----:B------:R-:W-:-:S03]  /*0fe0*/  SHF.R.U32.HI R3, RZ, 0x3, R3 ;  /* 0x00000003ff037819 */ /* 0x000fc60000011603 */
[----:B------:R-:W-:Y:S01]  /*0ff0*/  @!P1 IMAD.IADD R18, R18, 0x1, -R7 ;  /* 0x0000000112129824 */ /* 0x000fe200078e0a07 */
[C---:B------:R-:W-:Y:S01]  /*1000*/  ISETP.GT.U32.AND P1, PT, R7.reuse, R10, PT ;  /* 0x0000000a0700720c */ /* 0x040fe20003f24070 */
[----:B------:R-:W-:Y:S01]  /*1010*/  IMAD R6, R7, R6, R17 ;  /* 0x0000000607067224 */ /* 0x000fe200078e0211 */
[----:B------:R-:W-:Y:S01]  /*1020*/  SGXT.U32 R3, R3, 0x5 ;  /* 0x000000050303781a */ /* 0x000fe20000000000 */
[----:B------:R-:W-:Y:S01]  /*1030*/  IMAD.MOV R8, RZ, RZ, -R8 ;  /* 0x000000ffff087224 */ /* 0x000fe200078e0a08 */
[----:B------:R-:W-:Y:S01]  /*1040*/  ISETP.GT.U32.AND P3, PT, R7, R18, PT ;  /* 0x000000120700720c */ /* 0x000fe20003f64070 */
[----:B------:R-:W-:-:S04]  /*1050*/  IMAD.HI.U32 R4, R36, R15, RZ ;  /* 0x0000000f24047227 */ /* 0x000fc800078e00ff */
[----:B------:R-:W-:-:S04]  /*1060*/  IMAD.HI.U32 R36, R36, R13, RZ ;  /* 0x0000000d24247227 */ /* 0x000fc800078e00ff */
[----:B------:R-:W-:Y:S02]  /*1070*/  @!P1 IMAD.IADD R10, R10, 0x1, -R7 ;  /* 0x000000010a0a9824 */ /* 0x000fe400078e0a07 */
[C---:B------:R-:W-:Y:S02]  /*1080*/  IMAD R8, R7.reuse, R8, R19 ;  /* 0x0000000807087224 */ /* 0x040fe400078e0213 */
[----:B------:R-:W-:Y:S01]  /*1090*/  IMAD.MOV R36, RZ, RZ, -R36 ;  /* 0x000000ffff247224 */ /* 0x000fe200078e0a24 */
[C---:B------:R-:W-:Y:S01]  /*10a0*/  ISETP.GT.U32.AND P1, PT, R7.reuse, R10, PT ;  /* 0x0000000a0700720c */ /* 0x040fe20003f24070 */
[----:B------:R-:W-:Y:S01]  /*10b0*/  @!P3 IMAD.IADD R18, R18, 0x1, -R7 ;  /* 0x000000011212b824 */ /* 0x000fe200078e0a07 */
[C---:B------:R-:W-:Y:S01]  /*10c0*/  ISETP.GT.U32.AND P3, PT, R7.reuse, R8, PT ;  /* 0x000000080700720c */ /* 0x040fe20003f64070 */
[----:B------:R-:W-:Y:S01]  /*10d0*/  IMAD R36, R7, R36, R13 ;  /* 0x0000002407247224 */ /* 0x000fe200078e020d */
[----:B------:R-:W-:Y:S01]  /*10e0*/  IABS R13, R204 ;  /* 0x000000cc000d7213 */ /* 0x000fe20000000000 */
[----:B------:R-:W-:-:S02]  /*10f0*/  IMAD.MOV R4, RZ, RZ, -R4 ;  /* 0x000000ffff047224 */ /* 0x000fc400078e0a04 */
[----:B------:R-:W-:Y:S02]  /*1100*/  IMAD.MOV.U32 R22, RZ, RZ, RZ ;  /* 0x000000ffff167224 */ /* 0x000fe400078e00ff */
[C---:B------:R-:W-:Y:S02]  /*1110*/  IMAD R4, R7.reuse, R4, R15 ;  /* 0x0000000407047224 */ /* 0x040fe400078e020f */
[----:B------:R-:W-:Y:S02]  /*1120*/  @!P2 IMAD.MOV R12, RZ, RZ, -R12 ;  /* 0x000000ffff0ca224 */ /* 0x000fe400078e0a0c */
[--C-:B------:R-:W-:Y:S01]  /*1130*/  @!P1 IMAD.IADD R10, R10, 0x1, -R7.reuse ;  /* 0x000000010a0a9824 */ /* 0x100fe200078e0a07 */
[C---:B------:R-:W-:Y:S01]  /*1140*/  ISETP.GT.U32.AND P1, PT, R7.reuse, R6, PT ;  /* 0x000000060700720c */ /* 0x040fe20003f24070 */
[----:B------:R-:W-:Y:S01]  /*1150*/  @!P3 IMAD.IADD R8, R8, 0x1, -R7 ;  /* 0x000000010808b824 */ /* 0x000fe200078e0a07 */
[----:B------:R-:W-:Y:S01]  /*1160*/  ISETP.GT.U32.AND P3, PT, R7, R4, PT ;  /* 0x000000040700720c */ /* 0x000fe20003f64070 */
[----:B------:R-:W-:Y:S01]  /*1170*/  IMAD.HI.U32 R14, R23, R14, R22 ;  /* 0x0000000e170e7227 */ /* 0x000fe200078e0016 */
[----:B------:R-:W-:-:S02]  /*1180*/  LOP3.LUT R22, R3, R206, RZ, 0x3c, !PT ;  /* 0x000000ce03167212 */ /* 0x000fc400078e3cff */
[----:B------:R-:W-:Y:S01]  /*1190*/  LOP3.LUT R3, R3, 0x4, R206, 0x1e, !PT ;  /* 0x0000000403037812 */ /* 0x000fe200078e1ece */
[----:B------:R-:W-:Y:S02]  /*11a0*/  @!P0 IMAD.MOV R18, RZ, RZ, -R18 ;  /* 0x000000ffff128224 */ /* 0x000fe400078e0a12 */
[----:B------:R-:W-:-:S04]  /*11b0*/  IMAD.HI.U32 R14, R14, R13, RZ ;  /* 0x0000000d0e0e7227 */ /* 0x000fc800078e00ff */
[--C-:B------:R-:W-:Y:S01]  /*11c0*/  @!P1 IMAD.IADD R6, R6, 0x1, -R7.reuse ;  /* 0x0000000106069824 */ /* 0x100fe200078e0a07 */
[C---:B------:R-:W-:Y:S01]  /*11d0*/  ISETP.GT.U32.AND P1, PT, R7.reuse, R36, PT ;  /* 0x000000240700720c */ /* 0x040fe20003f24070 */
[----:B------:R-:W-:Y:S01]  /*11e0*/  @!P3 IMAD.IADD R4, R4, 0x1, -R7 ;  /* 0x000000010404b824 */ /* 0x000fe200078e0a07 */
[C---:B------:R-:W-:Y:S01]  /*11f0*/  ISETP.GT.U32.AND P3, PT, R7.reuse, R8, PT ;  /* 0x000000080700720c */ /* 0x040fe20003f64070 */
[----:B------:R-:W-:Y:S01]  /*1200*/  IMAD.MOV R14, RZ, RZ, -R14 ;  /* 0x000000ffff0e7224 */ /* 0x000fe200078e0a0e */
[C---:B------:R-:W-:Y:S01]  /*1210*/  ISETP.GT.U32.AND P2, PT, R7.reuse, R6, PT ;  /* 0x000000060700720c */ /* 0x040fe20003f44070 */
[----:B------:R-:W-:Y:S01]  /*1220*/  @!P4 IMAD.MOV R10, RZ, RZ, -R10 ;  /* 0x000000ffff0ac224 */ /* 0x000fe200078e0a0a */
[----:B------:R-:W-:Y:S01]  /*1230*/  ISETP.GT.U32.AND P0, PT, R7, R4, PT ;  /* 0x000000040700720c */ /* 0x000fe20003f04070 */
[----:B------:R-:W-:Y:S01]  /*1240*/  IMAD.SHL.U32 R3, R3, 0x8, RZ ;  /* 0x0000000803037824 */ /* 0x000fe200078e00ff */
[----:B------:R-:W-:Y:S01]  /*1250*/  ISETP.GE.AND P4, PT, R11, RZ, PT ;  /* 0x000000ff0b00720c */ /* 0x000fe20003f86270 */
[----:B------:R-:W-:-:S02]  /*1260*/  IMAD.MOV.U32 R15, RZ, RZ, c[0x0][0x188] ;  /* 0x00006200ff0f7624 */ /* 0x000fc400078e00ff */
[----:B------:R-:W-:Y:S01]  /*1270*/  IMAD.SHL.U32 R22, R22, 0x8, RZ ;  /* 0x0000000816167824 */ /* 0x000fe200078e00ff */
[C---:B------:R-:W-:Y:S01]  /*1280*/  LOP3.LUT R238, R3.reuse, R238, RZ, 0xfc, !PT ;  /* 0x000000ee03ee7212 */ /* 0x040fe200078efcff */
[--C-:B------:R-:W-:Y:S01]  /*1290*/  @!P1 IMAD.IADD R36, R36, 0x1, -R7.reuse ;  /* 0x0000000124249824 */ /* 0x100fe200078e0a07 */
[----:B------:R-:W-:Y:S01]  /*12a0*/  LOP3.LUT R236, R3, R236, RZ, 0xfc, !PT ;  /* 0x000000ec03ec7212 */ /* 0x000fe200078efcff */
[--C-:B------:R-:W-:Y:S01]  /*12b0*/  @!P3 IMAD.IADD R8, R8, 0x1, -R7.reuse ;  /* 0x000000010808b824 */ /* 0x100fe200078e0a07 */
[----:B------:R-:W-:Y:S01]  /*12c0*/  ISETP.GE.AND P3, PT, R9, RZ, PT ;  /* 0x000000ff0900720c */ /* 0x000fe20003f66270 */
[--C-:B------:R-:W-:Y:S01]  /*12d0*/  @!P2 IMAD.IADD R6, R6, 0x1, -R7.reuse ;  /* 0x000000010606a824 */ /* 0x100fe200078e0a07 */
[----:B------:R-:W-:Y:S01]  /*12e0*/  ISETP.GT.U32.AND P1, PT, R7, R36, PT ;  /* 0x000000240700720c */ /* 0x000fe20003f24070 */
[----:B------:R-:W-:Y:S01]  /*12f0*/  @!P0 IMAD.IADD R4, R4, 0x1, -R7 ;  /* 0x0000000104048824 */ /* 0x000fe200078e0a07 */
[----:B------:R-:W-:Y:S01]  /*1300*/  ISETP.GE.AND P2, PT, R5, RZ, PT ;  /* 0x000000ff0500720c */ /* 0x000fe20003f46270 */
[----:B------:R-:W-:Y:S01]  /*1310*/  IMAD R5, R0, R14, R13 ;  /* 0x0000000e00057224 */ /* 0x000fe200078e020d */
[----:B------:R-:W-:Y:S01]  /*1320*/  ISETP.GE.AND P0, PT, R2, RZ, PT ;  /* 0x000000ff0200720c */ /* 0x000fe20003f06270 */
[----:B------:R-:W-:Y:S01]  /*1330*/  @!P4 IMAD.MOV R8, RZ, RZ, -R8 ;  /* 0x000000ffff08c224 */ /* 0x000fe200078e0a08 */
[C---:B------:R-:W-:Y:S01]  /*1340*/  LOP3.LUT R234, R3.reuse, R234, RZ, 0xfc, !PT ;  /* 0x000000ea03ea7212 */ /* 0x040fe200078efcff */
[----:B------:R-:W-:Y:S01]  /*1350*/  IMAD.SHL.U32 R244, R244, 0x2, RZ ;  /* 0x00000002f4f47824 */ /* 0x000fe200078e00ff */
[C---:B------:R-:W-:Y:S01]  /*1360*/  LOP3.LUT R232, R3.reuse, R232, RZ, 0xfc, !PT ;  /* 0x000000e803e87212 */ /* 0x040fe200078efcff */
[----:B------:R-:W-:Y:S01]  /*1370*/  IMAD.SHL.U32 R242, R242, 0x2, RZ ;  /* 0x00000002f2f27824 */ /* 0x000fe200078e00ff */
[C---:B------:R-:W-:Y:S01]  /*1380*/  LOP3.LUT R230, R3.reuse, R230, RZ, 0xfc, !PT ;  /* 0x000000e603e67212 */ /* 0x040fe200078efcff */
[----:B------:R-:W-:Y:S01]  /*1390*/  @!P3 IMAD.MOV R6, RZ, RZ, -R6 ;  /* 0x000000ffff06b224 */ /* 0x000fe200078e0a06 */
[----:B------:R-:W-:Y:S01]  /*13a0*/  ISETP.GE.AND P3, PT, R122, c[0x0][0x180], PT ;  /* 0x000060007a007a0c */ /* 0x000fe20003f66270 */
[----:B------:R-:W-:Y:S01]  /*13b0*/  @!P1 IMAD.IADD R36, R36, 0x1, -R7 ;  /* 0x0000000124249824 */ /* 0x000fe200078e0a07 */
[----:B------:R-:W-:Y:S01]  /*13c0*/  ISETP.GT.U32.AND P1, PT, R0, R5, PT ;  /* 0x000000050000720c */ /* 0x000fe20003f24070 */
[----:B------:R-:W-:Y:S01]  /*13d0*/  @!P2 IMAD.MOV R4, RZ, RZ, -R4 ;  /* 0x000000ffff04a224 */ /* 0x000fe200078e0a04 */
[----:B------:R-:W-:Y:S01]  /*13e0*/  ISETP.NE.AND P2, PT, RZ, c[0x0][0x17c], PT ;  /* 0x00005f00ff007a0c */ /* 0x000fe20003f45270 */
[----:B------:R-:W-:Y:S01]  /*13f0*/  @!P0 IMAD.MOV R36, RZ, RZ, -R36 ;  /* 0x000000ffff248224 */ /* 0x000fe200078e0a24 */
[C---:B------:R-:W-:Y:S01]  /*1400*/  LOP3.LUT R228, R3.reuse, R228, RZ, 0xfc, !PT ;  /* 0x000000e403e47212 */ /* 0x040fe200078efcff */
[----:B------:R-:W-:Y:S01]  /*1410*/  IMAD.SHL.U32 R240, R240, 0x2, RZ ;  /* 0x00000002f0f07824 */ /* 0x000fe200078e00ff */
[C---:B------:R-:W-:Y:S01]  /*1420*/  LOP3.LUT R226, R3.reuse, R226, RZ, 0xfc, !PT ;  /* 0x000000e203e27212 */ /* 0x040fe200078efcff */
[----:B------:R-:W-:Y:S01]  /*1430*/  IMAD.SHL.U32 R238, R238, 0x2, RZ ;  /* 0x00000002eeee7824 */ /* 0x000fe200078e00ff */
[C---:B------:R-:W-:Y:S01]  /*1440*/  LOP3.LUT R224, R3.reuse, R224, RZ, 0xfc, !PT ;  /* 0x000000e003e07212 */ /* 0x040fe200078efcff */
[----:B------:R-:W-:Y:S01]  /*1450*/  IMAD.SHL.U32 R236, R236, 0x2, RZ ;  /* 0x00000002ecec7824 */ /* 0x000fe200078e00ff */
[C---:B------:R-:W-:Y:S01]  /*1460*/  LOP3.LUT R222, R3.reuse, R222, RZ, 0xfc, !PT ;  /* 0x000000de03de7212 */ /* 0x040fe200078efcff */
[----:B------:R-:W-:Y:S01]  /*1470*/  IMAD.SHL.U32 R234, R234, 0x2, RZ ;  /* 0x00000002eaea7824 */ /* 0x000fe200078e00ff */
[----:B------:R-:W-:Y:S01]  /*1480*/  LOP3.LUT R220, R3, R220, RZ, 0xfc, !PT ;  /* 0x000000dc03dc7212 */ /* 0x000fe200078efcff */
[----:B------:R-:W-:Y:S01]  /*1490*/  @!P1 IMAD.IADD R5, R5, 0x1, -R0 ;  /* 0x0000000105059824 */ /* 0x000fe200078e0a00 */
[----:B------:R-:W-:Y:S01]  /*14a0*/  ISETP.GE.AND P1, PT, R124, c[0x0][0x180], PT ;  /* 0x000060007c007a0c */ /* 0x000fe20003f26270 */
[----:B------:R-:W-:Y:S01]  /*14b0*/  IMAD.SHL.U32 R232, R232, 0x2, RZ ;  /* 0x00000002e8e87824 */ /* 0x000fe200078e00ff */
[C---:B------:R-:W-:Y:S01]  /*14c0*/  LOP3.LUT R218, R3.reuse, R218, RZ, 0xfc, !PT ;  /* 0x000000da03da7212 */ /* 0x040fe200078efcff */
[----:B------:R-:W-:Y:S01]  /*14d0*/  IMAD.SHL.U32 R230, R230, 0x2, RZ ;  /* 0x00000002e6e67824 */ /* 0x000fe200078e00ff */
[----:B------:R-:W-:Y:S01]  /*14e0*/  SEL R2, R20, RZ, !P1 ;  /* 0x000000ff14027207 */ /* 0x000fe20004800000 */
[----:B------:R-:W-:Y:S01]  /*14f0*/  IMAD.SHL.U32 R228, R228, 0x2, RZ ;  /* 0x00000002e4e47824 */ /* 0x000fe200078e00ff */
[----:B------:R-:W-:Y:S01]  /*1500*/  ISETP.GT.U32.AND P1, PT, R0, R5, PT ;  /* 0x000000050000720c */ /* 0x000fe20003f24070 */
[----:B------:R-:W-:Y:S01]  /*1510*/  IMAD.SHL.U32 R226, R226, 0x2, RZ ;  /* 0x00000002e2e27824 */ /* 0x000fe200078e00ff */
[----:B------:R-:W-:Y:S01]  /*1520*/  ISETP.NE.U32.AND P4, PT, R2, RZ, PT ;  /* 0x000000ff0200720c */ /* 0x000fe20003f85070 */
[----:B------:R-:W-:Y:S01]  /*1530*/  IMAD.SHL.U32 R224, R224, 0x2, RZ ;  /* 0x00000002e0e07824 */ /* 0x000fe200078e00ff */
[----:B------:R-:W-:Y:S01]  /*1540*/  SEL R2, R20, RZ, !P3 ;  /* 0x000000ff14027207 */ /* 0x000fe20005800000 */
[----:B------:R-:W-:Y:S01]  /*1550*/  IMAD.SHL.U32 R222, R222, 0x2, RZ ;  /* 0x00000002dede7824 */ /* 0x000fe200078e00ff */
[----:B------:R-:W-:Y:S01]  /*1560*/  ISETP.GE.AND P3, PT, R204, RZ, PT ;  /* 0x000000ffcc00720c */ /* 0x000fe20003f66270 */
[----:B------:R-:W-:Y:S01]  /*1570*/  IMAD.SHL.U32 R220, R220, 0x2, RZ ;  /* 0x00000002dcdc7824 */ /* 0x000fe200078e00ff */
[C---:B------:R-:W-:Y:S01]  /*1580*/  LOP3.LUT R216, R3.reuse, R216, RZ, 0xfc, !PT ;  /* 0x000000d803d87212 */ /* 0x040fe200078efcff */
[----:B------:R-:W-:Y:S01]  /*1590*/  IMAD.SHL.U32 R218, R218, 0x2, RZ ;  /* 0x00000002dada7824 */ /* 0x000fe200078e00ff */
[----:B------:R-:W-:-:S02]  /*15a0*/  LOP3.LUT R214, R3, R214, RZ, 0xfc, !PT ;  /* 0x000000d603d67212 */ /* 0x000fc400078efcff */
[----:B------:R-:W-:Y:S01]  /*15b0*/  LOP3.LUT R212, R3, R212, RZ, 0xfc, !PT ;  /* 0x000000d403d47212 */ /* 0x000fe200078efcff */
[----:B------:R-:W-:Y:S01]  /*15c0*/  @!P1 IMAD.IADD R5, R5, 0x1, -R0 ;  /* 0x0000000105059824 */ /* 0x000fe200078e0a00 */
[C---:B------:R-:W-:Y:S01]  /*15d0*/  LOP3.LUT R210, R3.reuse, R210, RZ, 0xfc, !PT ;  /* 0x000000d203d27212 */ /* 0x040fe200078efcff */
[----:B------:R-:W-:Y:S01]  /*15e0*/  IMAD.SHL.U32 R216, R216, 0x2, RZ ;  /* 0x00000002d8d87824 */ /* 0x000fe200078e00ff */
[----:B------:R-:W-:Y:S01]  /*15f0*/  LOP3.LUT R208, R3, R208, RZ, 0xfc, !PT ;  /* 0x000000d003d07212 */ /* 0x000fe200078efcff */
[----:B------:R-:W-:Y:S01]  /*1600*/  IMAD.SHL.U32 R214, R214, 0x2, RZ ;  /* 0x00000002d6d67824 */ /* 0x000fe200078e00ff */
[----:B------:R-:W-:Y:S01]  /*1610*/  ISETP.NE.AND P1, PT, RZ, c[0x0][0x178], PT ;  /* 0x00005e00ff007a0c */ /* 0x000fe20003f25270 */
[----:B------:R-:W-:Y:S01]  /*1620*/  @!P3 IMAD.MOV R5, RZ, RZ, -R5 ;  /* 0x000000ffff05b224 */ /* 0x000fe200078e0a05 */
[----:B------:R-:W-:Y:S01]  /*1630*/  ISETP.GE.AND P0, PT, R120, c[0x0][0x180], PT ;  /* 0x0000600078007a0c */ /* 0x000fe20003f06270 */
[----:B------:R-:W-:Y:S01]  /*1640*/  IMAD.SHL.U32 R212, R212, 0x2, RZ ;  /* 0x00000002d4d47824 */ /* 0x000fe200078e00ff */
[----:B------:R-:W-:Y:S01]  /*1650*/  LOP3.LUT R3, RZ, c[0x0][0x178], RZ, 0x33, !PT ;  /* 0x00005e00ff037a12 */ /* 0x000fe200078e33ff */
[----:B------:R-:W-:Y:S01]  /*1660*/  IMAD.SHL.U32 R210, R210, 0x2, RZ ;  /* 0x00000002d2d27824 */ /* 0x000fe200078e00ff */
[----:B------:R-:W-:Y:S01]  /*1670*/  @!P2 LOP3.LUT R5, RZ, c[0x0][0x17c], RZ, 0x33, !PT ;  /* 0x00005f00ff05aa12 */ /* 0x000fe200078e33ff */
[----:B------:R-:W-:Y:S01]  /*1680*/  IMAD.SHL.U32 R208, R208, 0x2, RZ ;  /* 0x00000002d0d07824 */ /* 0x000fe200078e00ff */
[----:B------:R-:W-:-:S02]  /*1690*/  SEL R0, R20, RZ, !P0 ;  /* 0x000000ff14007207 */ /* 0x000fc40004000000 */
[C---:B------:R-:W-:Y:S02]  /*16a0*/  SEL R16, R3.reuse, R16, !P1 ;  /* 0x0000001003107207 */ /* 0x040fe40004800000 */
[C---:B------:R-:W-:Y:S02]  /*16b0*/  SEL R17, R3.reuse, R12, !P1 ;  /* 0x0000000c03117207 */ /* 0x040fe40004800000 */
[C---:B------:R-:W-:Y:S01]  /*16c0*/  SEL R18, R3.reuse, R18, !P1 ;  /* 0x0000001203127207 */ /* 0x040fe20004800000 */
[--C-:B------:R-:W-:Y:S01]  /*16d0*/  IMAD R16, R16, c[0x0][0x184], R110.reuse ;  /* 0x0000610010107a24 */ /* 0x100fe200078e026e */
[C---:B------:R-:W-:Y:S01]  /*16e0*/  SEL R33, R3.reuse, R4, !P1 ;  /* 0x0000000403217207 */ /* 0x040fe20004800000 */
[----:B------:R-:W-:Y:S01]  /*16f0*/  IMAD R4, R206, c[0x0][0x188], R5 ;  /* 0x00006200ce047a24 */ /* 0x000fe200078e0205 */
[----:B------:R-:W-:Y:S01]  /*1700*/  SEL R21, R3, R10, !P1 ;  /* 0x0000000a03157207 */ /* 0x000fe20004800000 */
[--C-:B------:R-:W-:Y:S01]  /*1710*/  IMAD R17, R17, c[0x0][0x184], R110.reuse ;  /* 0x0000610011117a24 */ /* 0x100fe200078e026e */
[C---:B------:R-:W-:Y:S01]  /*1720*/  SEL R27, R3.reuse, R8, !P1 ;  /* 0x00000008031b7207 */ /* 0x040fe20004800000 */
[----:B------:R-:W-:Y:S01]  /*1730*/  IMAD R18, R18, c[0x0][0x184], R110 ;  /* 0x0000610012127a24 */ /* 0x000fe200078e026e */
[----:B------:R-:W-:Y:S01]  /*1740*/  ISETP.NE.U32.AND P0, PT, R0, RZ, PT ;  /* 0x000000ff0000720c */ /* 0x000fe20003f05070 */
[----:B------:R-:W-:Y:S01]  /*1750*/  IMAD.MOV.U32 R0, RZ, RZ, 0x2 ;  /* 0x00000002ff007424 */ /* 0x000fe200078e00ff */
[----:B------:R-:W-:Y:S01]  /*1760*/  SEL R31, R3, R6, !P1 ;  /* 0x00000006031f7207 */ /* 0x000fe20004800000 */
[----:B------:R-:W-:Y:S01]  /*1770*/  IMAD R6, R15, 0x4, R4 ;  /* 0x000000040f067824 */ /* 0x000fe200078e0204 */
[----:B------:R-:W-:Y:S01]  /*1780*/  SEL R36, R3, R36, !P1 ;  /* 0x0000002403247207 */ /* 0x000fe20004800000 */
[--C-:B------:R-:W-:Y:S01]  /*1790*/  IMAD R21, R21, c[0x0][0x184], R110.reuse ;  /* 0x0000610015157a24 */ /* 0x100fe200078e026e */
[----:B------:R-:W-:Y:S01]  /*17a0*/  LOP3.LUT R239, R22, R239, RZ, 0xfc, !PT ;  /* 0x000000ef16ef7212 */ /* 0x000fe200078efcff */
[----:B------:R-:W-:Y:S01]  /*17b0*/  IMAD R27, R27, c[0x0][0x184], R110 ;  /* 0x000061001b1b7a24 */ /* 0x000fe200078e026e */
[----:B------:R-:W-:Y:S01]  /*17c0*/  ISETP.GE.AND P3, PT, R118, c[0x0][0x180], PT ;  /* 0x0000600076007a0c */ /* 0x000fe20003f66270 */
[----:B------:R-:W-:Y:S01]  /*17d0*/  IMAD.WIDE R90, R16, R0, c[0x0][0x160] ;  /* 0x00005800105a7625 */ /* 0x000fe200078e0200 */
[----:B------:R-:W-:-:S02]  /*17e0*/  ISETP.GE.AND P2, PT, R116, c[0x0][0x180], PT ;  /* 0x0000600074007a0c */ /* 0x000fc40003f46270 */
[----:B------:R-:W-:Y:S01]  /*17f0*/  ISETP.NE.U32.AND P1, PT, R2, RZ, PT ;  /* 0x000000ff0200720c */ /* 0x000fe20003f25070 */
[--C-:B------:R-:W-:Y:S01]  /*1800*/  IMAD R31, R31, c[0x0][0x184], R110.reuse ;  /* 0x000061001f1f7a24 */ /* 0x100fe200078e026e */
[----:B------:R1:W-:Y:S01]  /*1810*/  LDGSTS.E.BYPASS.LTC128B.128 [R247], [R90.64], P5 ;  /* 0x000000005af77fae */ /* 0x0003e2000a901d52 */
[-C--:B------:R-:W-:Y:S01]  /*1820*/  IMAD.WIDE R88, R17, R0.reuse, c[0x0][0x160] ;  /* 0x0000580011587625 */ /* 0x080fe200078e0200 */
[C---:B------:R-:W-:Y:S02]  /*1830*/  SEL R3, R20.reuse, RZ, !P3 ;  /* 0x000000ff14037207 */ /* 0x040fe40005800000 */
[----:B------:R-:W-:Y:S01]  /*1840*/  SEL R2, R20, RZ, !P2 ;  /* 0x000000ff14027207 */ /* 0x000fe20005000000 */
[----:B------:R-:W-:Y:S01]  /*1850*/  IMAD R33, R33, c[0x0][0x184], R110 ;  /* 0x0000610021217a24 */ /* 0x000fe200078e026e */
[----:B------:R2:W-:Y:S01]  /*1860*/  LDGSTS.E.BYPASS.LTC128B.128 [R246], [R88.64], P5 ;  /* 0x0000000058f67fae */ /* 0x0005e2000a901d52 */
[----:B------:R-:W-:Y:S01]  /*1870*/  IMAD.WIDE R86, R18, R0, c[0x0][0x160] ;  /* 0x0000580012567625 */ /* 0x000fe200078e0200 */
[----:B------:R-:W-:-:S02]  /*1880*/  ISETP.GE.AND P3, PT, R114, c[0x0][0x180], PT ;  /* 0x0000600072007a0c */ /* 0x000fc40003f66270 */
[----:B------:R-:W-:Y:S01]  /*1890*/  LOP3.LUT R237, R22, R237, RZ, 0xfc, !PT ;  /* 0x000000ed16ed7212 */ /* 0x000fe200078efcff */
[----:B------:R-:W-:Y:S01]  /*18a0*/  IMAD R7, R15, 0x4, R6 ;  /* 0x000000040f077824 */ /* 0x000fe200078e0206 */
[----:B------:R3:W-:Y:S01]  /*18b0*/  LDGSTS.E.BYPASS.LTC128B.128 [R245], [R86.64], P5 ;  /* 0x0000000056f57fae */ /* 0x0007e2000a901d52 */
[----:B------:R-:W-:Y:S01]  /*18c0*/  IMAD R36, R36, c[0x0][0x184], R110 ;  /* 0x0000610024247a24 */ /* 0x000fe200078e026e */
[----:B------:R-:W-:Y:S01]  /*18d0*/  ISETP.NE.U32.AND P2, PT, R3, RZ, PT ;  /* 0x000000ff0300720c */ /* 0x000fe20003f45070 */
[-C--:B------:R-:W-:Y:S01]  /*18e0*/  IMAD.WIDE R84, R21, R0.reuse, c[0x0][0x160] ;  /* 0x0000580015547625 */ /* 0x080fe200078e0200 */
[C---:B------:R-:W-:Y:S02]  /*18f0*/  LOP3.LUT R235, R22.reuse, R235, RZ, 0xfc, !PT ;  /* 0x000000eb16eb7212 */ /* 0x040fe400078efcff */
[C---:B------:R-:W-:Y:S01]  /*1900*/  LOP3.LUT R233, R22.reuse, R233, RZ, 0xfc, !PT ;  /* 0x000000e916e97212 */ /* 0x040fe200078efcff */
[----:B------:R-:W-:Y:S01]  /*1910*/  IMAD.WIDE R82, R27, R0, c[0x0][0x160] ;  /* 0x000058001b527625 */ /* 0x000fe200078e0200 */
[----:B------:R4:W-:Y:S01]  /*1920*/  LDGSTS.E.BYPASS.LTC128B.128 [R244], [R84.64], P5 ;  /* 0x0000000054f47fae */ /* 0x0009e2000a901d52 */
[----:B------:R-:W-:-:S02]  /*1930*/  LOP3.LUT R231, R22, R231, RZ, 0xfc, !PT ;  /* 0x000000e716e77212 */ /* 0x000fc400078efcff */
[-C--:B------:R-:W-:Y:S01]  /*1940*/  IMAD.WIDE R80, R31, R0.reuse, c[0x0][0x160] ;  /* 0x000058001f507625 */ /* 0x080fe200078e0200 */
[----:B------:R5:W-:Y:S01]  /*1950*/  LDGSTS.E.BYPASS.LTC128B.128 [R243], [R82.64], P5 ;  /* 0x0000000052f37fae */ /* 0x000be2000a901d52 */
[C---:B------:R-:W-:Y:S02]  /*1960*/  LOP3.LUT R229, R22.reuse, R229, RZ, 0xfc, !PT ;  /* 0x000000e516e57212 */ /* 0x040fe400078efcff */
[-C--:B------:R-:W-:Y:S01]  /*1970*/  IMAD.WIDE R78, R33, R0.reuse, c[0x0][0x160] ;  /* 0x00005800214e7625 */ /* 0x080fe200078e0200 */
[----:B------:R1:W-:Y:S01]  /*1980*/  LDGSTS.E.BYPASS.LTC128B.128 [R242], [R80.64], P5 ;  /* 0x0000000050f27fae */ /* 0x0003e2000a901d52 */
[----:B------:R-:W-:Y:S02]  /*1990*/  LOP3.LUT R227, R22, R227, RZ, 0xfc, !PT ;  /* 0x000000e316e37212 */ /* 0x000fe400078efcff */
[----:B------:R-:W-:Y:S01]  /*19a0*/  IMAD R8, R15, 0x4, R7 ;  /* 0x000000040f087824 */ /* 0x000fe200078e0207 */
[----:B------:R1:W-:Y:S01]  /*19b0*/  LDGSTS.E.BYPASS.LTC128B.128 [R241], [R78.64], P5 ;  /* 0x000000004ef17fae */ /* 0x0003e2000a901d52 */
[----:B------:R-:W-:Y:S01]  /*19c0*/  IMAD.WIDE R76, R36, R0, c[0x0][0x160] ;  /* 0x00005800244c7625 */ /* 0x000fe200078e0200 */
[----:B------:R-:W-:-:S02]  /*19d0*/  LOP3.LUT R225, R22, R225, RZ, 0xfc, !PT ;  /* 0x000000e116e17212 */ /* 0x000fc400078efcff */
[----:B------:R-:W-:Y:S01]  /*19e0*/  LOP3.LUT R223, R22, R223, RZ, 0xfc, !PT ;  /* 0x000000df16df7212 */ /* 0x000fe200078efcff */
[----:B------:R-:W-:Y:S01]  /*19f0*/  IMAD.SHL.U32 R239, R239, 0x2, RZ ;  /* 0x00000002efef7824 */ /* 0x000fe200078e00ff */
[----:B------:R1:W-:Y:S01]  /*1a00*/  LDGSTS.E.BYPASS.LTC128B.128 [R240], [R76.64], P5 ;  /* 0x000000004cf07fae */ /* 0x0003e2000a901d52 */
[-C--:B------:R-:W-:Y:S01]  /*1a10*/  IMAD.WIDE R100, R4, R0.reuse, c[0x0][0x168] ;  /* 0x00005a0004647625 */ /* 0x080fe200078e0200 */
[----:B------:R-:W-:Y:S02]  /*1a20*/  ISETP.NE.U32.AND P5, PT, R2, RZ, PT ;  /* 0x000000ff0200720c */ /* 0x000fe40003fa5070 */
[----:B------:R-:W0:Y:S01]  /*1a30*/  LDGDEPBAR ;  /* 0x00000000000079af */ /* 0x000e220000000000 */
[----:B------:R-:W-:Y:S01]  /*1a40*/  IMAD R9, R15, 0x4, R8 ;  /* 0x000000040f097824 */ /* 0x000fe200078e0208 */
[----:B------:R-:W-:Y:S01]  /*1a50*/  SEL R2, R20, RZ, !P3 ;  /* 0x000000ff14027207 */ /* 0x000fe20005800000 */
[----:B------:R-:W-:Y:S01]  /*1a60*/  IMAD.WIDE R98, R6, R0, c[0x0][0x168] ;  /* 0x00005a0006627625 */ /* 0x000fe200078e0200 */
[----:B------:R1:W-:Y:S01]  /*1a70*/  LDGSTS.E.BYPASS.LTC128B.128 [R239+0xc000], [R100.64], P6 ;  /* 0x0c00000064ef7fae */ /* 0x0003e2000b101d52 */
[----:B------:R-:W-:-:S02]  /*1a80*/  ISETP.GE.AND P6, PT, R112, c[0x0][0x180], PT ;  /* 0x0000600070007a0c */ /* 0x000fc40003fc6270 */
[----:B------:R-:W-:Y:S01]  /*1a90*/  IMAD R10, R15, 0x4, R9 ;  /* 0x000000040f0a7824 */ /* 0x000fe200078e0209 */
[----:B------:R1:W-:Y:S01]  /*1aa0*/  LDGSTS.E.BYPASS.LTC128B.128 [R238+0xc000], [R98.64], P4 ;  /* 0x0c00000062ee7fae */ /* 0x0003e2000a101d52 */
[----:B------:R-:W-:Y:S01]  /*1ab0*/  ISETP.NE.U32.AND P3, PT, R2, RZ, PT ;  /* 0x000000ff0200720c */ /* 0x000fe20003f65070 */
[----:B------:R-:W-:Y:S01]  /*1ac0*/  IMAD.SHL.U32 R237, R237, 0x2, RZ ;  /* 0x00000002eded7824 */ /* 0x000fe200078e00ff */
[----:B------:R-:W-:Y:S01]  /*1ad0*/  ISETP.GE.AND P4, PT, R38, c[0x0][0x180], PT ;  /* 0x0000600026007a0c */ /* 0x000fe20003f86270 */
[----:B------:R-:W-:Y:S01]  /*1ae0*/  IMAD R11, R15, 0x4, R10 ;  /* 0x000000040f0b7824 */ /* 0x000fe200078e020a */
[----:B------:R-:W-:Y:S01]  /*1af0*/  SEL R2, R20, RZ, !P6 ;  /* 0x000000ff14027207 */ /* 0x000fe20007000000 */
[-C--:B------:R-:W-:Y:S01]  /*1b00*/  IMAD.WIDE R92, R7, R0.reuse, c[0x0][0x168] ;  /* 0x00005a00075c7625 */ /* 0x080fe200078e0200 */
[----:B------:R-:W-:Y:S02]  /*1b10*/  ISETP.GE.AND P6, PT, R32, c[0x0][0x180], PT ;  /* 0x0000600020007a0c */ /* 0x000fe40003fc6270 */
[----:B------:R-:W-:Y:S01]  /*1b20*/  SEL R3, R20, RZ, !P4 ;  /* 0x000000ff14037207 */ /* 0x000fe20006000000 */
[----:B------:R-:W-:Y:S01]  /*1b30*/  IMAD R12, R15, 0x4, R11 ;  /* 0x000000040f0c7824 */ /* 0x000fe200078e020b */
[----:B------:R-:W-:Y:S01]  /*1b40*/  ISETP.NE.U32.AND P4, PT, R2, RZ, PT ;  /* 0x000000ff0200720c */ /* 0x000fe20003f85070 */
[-C--:B------:R-:W-:Y:S01]  /*1b50*/  IMAD.WIDE R74, R8, R0.reuse, c[0x0][0x168] ;  /* 0x00005a00084a7625 */ /* 0x080fe200078e0200 */
[C---:B------:R-:W-:Y:S01]  /*1b60*/  SEL R2, R20.reuse, RZ, !P6 ;  /* 0x000000ff14027207 */ /* 0x040fe20007000000 */
[----:B------:R1:W-:Y:S01]  /*1b70*/  LDGSTS.E.BYPASS.LTC128B.128 [R237+0xc000], [R92.64], P1 ;  /* 0x0c0000005ced7fae */ /* 0x0003e20008901d52 */
[----:B------:R-:W-:Y:S01]  /*1b80*/  ISETP.GE.AND P6, PT, R113, c[0x0][0x180], PT ;  /* 0x0000600071007a0c */ /* 0x000fe20003fc6270 */
[----:B------:R-:W-:Y:S01]  /*1b90*/  IMAD R13, R15, 0x4, R12 ;  /* 0x000000040f0d7824 */ /* 0x000fe200078e020c */
[----:B------:R-:W-:Y:S01]  /*1ba0*/  ISETP.NE.U32.AND P1, PT, R3, RZ, PT ;  /* 0x000000ff0300720c */ /* 0x000fe20003f25070 */
[----:B------:R-:W-:Y:S01]  /*1bb0*/  IMAD.SHL.U32 R235, R235, 0x2, RZ ;  /* 0x00000002ebeb7824 */ /* 0x000fe200078e00ff */
[----:B------:R-:W-:Y:S01]  /*1bc0*/  SEL R3, R20, RZ, !P6 ;  /* 0x000000ff14037207 */ /* 0x000fe20007000000 */
[-C--:B------:R-:W-:Y:S01]  /*1bd0*/  IMAD.WIDE R72, R9, R0.reuse, c[0x0][0x168] ;  /* 0x00005a0009487625 */ /* 0x080fe200078e0200 */
[----:B------:R-:W-:Y:S01]  /*1be0*/  ISETP.GE.AND P6, PT, R115, c[0x0][0x180], PT ;  /* 0x0000600073007a0c */ /* 0x000fe20003fc6270 */
[----:B------:R1:W-:Y:S01]  /*1bf0*/  LDGSTS.E.BYPASS.LTC128B.128 [R236+0xc000], [R74.64], P0 ;  /* 0x0c0000004aec7fae */ /* 0x0003e20008101d52 */
[----:B------:R-:W-:Y:S01]  /*1c00*/  ISETP.NE.U32.AND P0, PT, R2, RZ, PT ;  /* 0x000000ff0200720c */ /* 0x000fe20003f05070 */
[-C--:B------:R-:W-:Y:S01]  /*1c10*/  IMAD.WIDE R70, R10, R0.reuse, c[0x0][0x168] ;  /* 0x00005a000a467625 */ /* 0x080fe200078e0200 */
[----:B------:R-:W-:Y:S01]  /*1c20*/  SEL R2, R20, RZ, !P6 ;  /* 0x000000ff14027207 */ /* 0x000fe20007000000 */
[----:B------:R1:W-:Y:S01]  /*1c30*/  LDGSTS.E.BYPASS.LTC128B.128 [R235+0xc000], [R72.64], P2 ;  /* 0x0c00000048eb7fae */ /* 0x0003e20009101d52 */
[----:B------:R-:W-:Y:S01]  /*1c40*/  ISETP.NE.U32.AND P6, PT, R3, RZ, PT ;  /* 0x000000ff0300720c */ /* 0x000fe20003fc5070 */
[----:B------:R-:W-:Y:S01]  /*1c50*/  IMAD.SHL.U32 R233, R233, 0x2, RZ ;  /* 0x00000002e9e97824 */ /* 0x000fe200078e00ff */
[----:B------:R-:W-:Y:S01]  /*1c60*/  ISETP.NE.U32.AND P2, PT, R2, RZ, PT ;  /* 0x000000ff0200720c */ /* 0x000fe20003f45070 */
[----:B------:R-:W-:Y:S01]  /*1c70*/  IMAD.WIDE R68, R11, R0, c[0x0][0x168] ;  /* 0x00005a000b447625 */ /* 0x000fe200078e0200 */
[----:B------:R1:W-:Y:S01]  /*1c80*/  LDGSTS.E.BYPASS.LTC128B.128 [R234+0xc000], [R70.64], P5 ;  /* 0x0c00000046ea7fae */ /* 0x0003e2000a901d52 */
[----:B------:R-:W-:-:S02]  /*1c90*/  ISETP.GE.AND P5, PT, R117, c[0x0][0x180], PT ;  /* 0x0000600075007a0c */ /* 0x000fc40003fa6270 */
[----:B------:R-:W-:Y:S01]  /*1ca0*/  IMAD R14, R15, 0x4, R13 ;  /* 0x000000040f0e7824 */ /* 0x000fe200078e020d */
[----:B------:R1:W-:Y:S01]  /*1cb0*/  LDGSTS.E.BYPASS.LTC128B.128 [R233+0xc000], [R68.64], P3 ;  /* 0x0c00000044e97fae */ /* 0x0003e20009901d52 */
[-C--:B------:R-:W-:Y:S01]  /*1cc0*/  IMAD.WIDE R66, R12, R0.reuse, c[0x0][0x168] ;  /* 0x00005a000c427625 */ /* 0x080fe200078e0200 */
[----:B------:R-:W-:Y:S02]  /*1cd0*/  ISETP.GE.AND P3, PT, R119, c[0x0][0x180], PT ;  /* 0x0000600077007a0c */ /* 0x000fe40003f66270 */
[C---:B------:R-:W-:Y:S01]  /*1ce0*/  SEL R2, R20.reuse, RZ, !P5 ;  /* 0x000000ff14027207 */ /* 0x040fe20006800000 */
[----:B------:R-:W-:Y:S01]  /*1cf0*/  IMAD R60, R15, 0x4, R14 ;  /* 0x000000040f3c7824 */ /* 0x000fe200078e020e */
[----:B------:R-:W-:Y:S01]  /*1d00*/  SEL R3, R20, RZ, !P3 ;  /* 0x000000ff14037207 */ /* 0x000fe20005800000 */
[----:B------:R-:W-:Y:S01]  /*1d10*/  IMAD.SHL.U32 R231, R231, 0x2, RZ ;  /* 0x00000002e7e77824 */ /* 0x000fe200078e00ff */
[----:B------:R1:W-:Y:S01]  /*1d20*/  LDGSTS.E.BYPASS.LTC128B.128 [R232+0xc000], [R66.64], P4 ;  /* 0x0c00000042e87fae */ /* 0x0003e2000a101d52 */
[----:B------:R-:W-:Y:S01]  /*1d30*/  IMAD.WIDE R64, R13, R0, c[0x0][0x168] ;  /* 0x00005a000d407625 */ /* 0x000fe200078e0200 */
[----:B------:R-:W-:-:S02]  /*1d40*/  ISETP.GE.AND P5, PT, R121, c[0x0][0x180], PT ;  /* 0x0000600079007a0c */ /* 0x000fc40003fa6270 */
[----:B------:R-:W-:Y:S01]  /*1d50*/  ISETP.GE.AND P4, PT, R123, c[0x0][0x180], PT ;  /* 0x000060007b007a0c */ /* 0x000fe20003f86270 */
[----:B------:R-:W-:Y:S01]  /*1d60*/  IMAD R56, R15, 0x4, R60 ;  /* 0x000000040f387824 */ /* 0x000fe200078e023c */
[----:B------:R1:W-:Y:S01]  /*1d70*/  LDGSTS.E.BYPASS.LTC128B.128 [R231+0xc000], [R64.64], P1 ;  /* 0x0c00000040e77fae */ /* 0x0003e20008901d52 */
[----:B------:R-:W-:Y:S01]  /*1d80*/  ISETP.NE.U32.AND P3, PT, R2, RZ, PT ;  /* 0x000000ff0200720c */ /* 0x000fe20003f65070 */
[-C--:B------:R-:W-:Y:S01]  /*1d90*/  IMAD.WIDE R62, R14, R0.reuse, c[0x0][0x168] ;  /* 0x00005a000e3e7625 */ /* 0x080fe200078e0200 */
[----:B------:R-:W-:Y:S02]  /*1da0*/  ISETP.NE.U32.AND P1, PT, R3, RZ, PT ;  /* 0x000000ff0300720c */ /* 0x000fe40003f25070 */
[----:B------:R-:W-:Y:S01]  /*1db0*/  SEL R2, R20, RZ, !P5 ;  /* 0x000000ff14027207 */ /* 0x000fe20006800000 */
[-C--:B------:R-:W-:Y:S01]  /*1dc0*/  IMAD.WIDE R58, R56, R0.reuse, c[0x0][0x168] ;  /* 0x00005a00383a7625 */ /* 0x080fe200078e0200 */
[----:B------:R-:W-:Y:S01]  /*1dd0*/  SEL R3, R20, RZ, !P4 ;  /* 0x000000ff14037207 */ /* 0x000fe20006000000 */
[----:B------:R1:W-:Y:S01]  /*1de0*/  LDGSTS.E.BYPASS.LTC128B.128 [R230+0xc000], [R62.64], P0 ;  /* 0x0c0000003ee67fae */ /* 0x0003e20008101d52 */
[----:B------:R-:W-:Y:S01]  /*1df0*/  ISETP.GE.AND P4, PT, R125, c[0x0][0x180], PT ;  /* 0x000060007d007a0c */ /* 0x000fe20003f86270 */
[----:B------:R-:W-:Y:S01]  /*1e00*/  IMAD R56, R15, 0x4, R56 ;  /* 0x000000040f387824 */ /* 0x000fe200078e0238 */
[----:B------:R-:W-:Y:S01]  /*1e10*/  ISETP.NE.U32.AND P5, PT, R2, RZ, PT ;  /* 0x000000ff0200720c */ /* 0x000fe20003fa5070 */
[----:B------:R-:W-:Y:S01]  /*1e20*/  IMAD.SHL.U32 R229, R229, 0x2, RZ ;  /* 0x00000002e5e57824 */ /* 0x000fe200078e00ff */
[----:B------:R-:W-:Y:S01]  /*1e30*/  SEL R2, R20, RZ, !P4 ;  /* 0x000000ff14027207 */ /* 0x000fe20006000000 */
[----:B------:R-:W-:Y:S01]  /*1e40*/  IMAD.WIDE R60, R60, R0, c[0x0][0x168] ;  /* 0x00005a003c3c7625 */ /* 0x000fe200078e0200 */
[----:B------:R-:W-:-:S02]  /*1e50*/  ISETP.NE.U32.AND P4, PT, R3, RZ, PT ;  /* 0x000000ff0300720c */ /* 0x000fc40003f85070 */
[----:B------:R-:W-:Y:S01]  /*1e60*/  ISETP.NE.U32.AND P0, PT, R2, RZ, PT ;  /* 0x000000ff0200720c */ /* 0x000fe20003f05070 */
[----:B------:R-:W-:Y:S01]  /*1e70*/  IMAD R52, R15, 0x4, R56 ;  /* 0x000000040f347824 */ /* 0x000fe200078e0238 */
[----:B------:R1:W-:Y:S01]  /*1e80*/  LDGSTS.E.BYPASS.LTC128B.128 [R229+0xc000], [R60.64], P6 ;  /* 0x0c0000003ce57fae */ /* 0x0003e2000b101d52 */
[----:B------:R-:W-:Y:S01]  /*1e90*/  ISETP.GE.AND P6, PT, R127, c[0x0][0x180], PT ;  /* 0x000060007f007a0c */ /* 0x000fe20003fc6270 */
[----:B------:R-:W-:Y:S01]  /*1ea0*/  IMAD.SHL.U32 R227, R227, 0x2, RZ ;  /* 0x00000002e3e37824 */ /* 0x000fe200078e00ff */
[----:B------:R-:W-:Y:S01]  /*1eb0*/  LOP3.LUT R221, R22, R221, RZ, 0xfc, !PT ;  /* 0x000000dd16dd7212 */ /* 0x000fe200078efcff */
[-C--:B------:R-:W-:Y:S01]  /*1ec0*/  IMAD.WIDE R54, R52, R0.reuse, c[0x0][0x168] ;  /* 0x00005a0034367625 */ /* 0x080fe200078e0200 */
[----:B------:R1:W-:Y:S01]  /*1ed0*/  LDGSTS.E.BYPASS.LTC128B.128 [R228+0xc000], [R58.64], P2 ;  /* 0x0c0000003ae47fae */ /* 0x0003e20009101d52 */
[----:B------:R-:W-:Y:S02]  /*1ee0*/  ISETP.GE.AND P2, PT, R129, c[0x0][0x180], PT ;  /* 0x0000600081007a0c */ /* 0x000fe40003f46270 */
[----:B------:R-:W-:Y:S01]  /*1ef0*/  IMAD R52, R15, 0x4, R52 ;  /* 0x000000040f347824 */ /* 0x000fe200078e0234 */
[----:B------:R-:W-:Y:S01]  /*1f00*/  SEL R2, R20, RZ, !P6 ;  /* 0x000000ff14027207 */ /* 0x000fe20007000000 */
[----:B------:R-:W-:Y:S01]  /*1f10*/  IMAD.WIDE R56, R56, R0, c[0x0][0x168] ;  /* 0x00005a0038387625 */ /* 0x000fe200078e0200 */
[----:B------:R-:W-:-:S02]  /*1f20*/  ISETP.GE.AND P6, PT, R131, c[0x0][0x180], PT ;  /* 0x0000600083007a0c */ /* 0x000fc40003fc6270 */
[----:B------:R-:W-:Y:S01]  /*1f30*/  SEL R3, R20, RZ, !P2 ;  /* 0x000000ff14037207 */ /* 0x000fe20005000000 */
[C---:B------:R-:W-:Y:S01]  /*1f40*/  IMAD R50, R15.reuse, 0x4, R52 ;  /* 0x000000040f327824 */ /* 0x040fe200078e0234 */
[----:B------:R-:W-:Y:S01]  /*1f50*/  ISETP.NE.U32.AND P2, PT, R2, RZ, PT ;  /* 0x000000ff0200720c */ /* 0x000fe20003f45070 */
[----:B------:R1:W-:Y:S01]  /*1f60*/  LDGSTS.E.BYPASS.LTC128B.128 [R227+0xc000], [R56.64], P3 ;  /* 0x0c00000038e37fae */ /* 0x0003e20009901d52 */
[----:B------:R-:W-:Y:S01]  /*1f70*/  SEL R2, R20, RZ, !P6 ;  /* 0x000000ff14027207 */ /* 0x000fe20007000000 */
[----:B------:R-:W-:Y:S01]  /*1f80*/  IMAD R46, R15, 0x4, R50 ;  /* 0x000000040f2e7824 */ /* 0x000fe200078e0232 */
[----:B------:R-:W-:Y:S01]  /*1f90*/  ISETP.GE.AND P6, PT, R168, c[0x0][0x180], PT ;  /* 0x00006000a8007a0c */ /* 0x000fe20003fc6270 */
[----:B------:R1:W-:Y:S01]  /*1fa0*/  LDGSTS.E.BYPASS.LTC128B.128 [R226+0xc000], [R54.64], P1 ;  /* 0x0c00000036e27fae */ /* 0x0003e20008901d52 */
[----:B------:R-:W-:Y:S01]  /*1fb0*/  ISETP.NE.U32.AND P1, PT, R3, RZ, PT ;  /* 0x000000ff0300720c */ /* 0x000fe20003f25070 */
[----:B------:R-:W-:Y:S01]  /*1fc0*/  IMAD.SHL.U32 R225, R225, 0x2, RZ ;  /* 0x00000002e1e17824 */ /* 0x000fe200078e00ff */
[----:B------:R-:W-:Y:S01]  /*1fd0*/  SEL R3, R20, RZ, !P6 ;  /* 0x000000ff14037207 */ /* 0x000fe20007000000 */
[----:B------:R-:W-:Y:S01]  /*1fe0*/  IMAD.WIDE R52, R52, R0, c[0x0][0x168] ;  /* 0x00005a0034347625 */ /* 0x000fe200078e0200 */
[----:B------:R-:W-:-:S02]  /*1ff0*/  ISETP.GE.AND P6, PT, R169, c[0x0][0x180], PT ;  /* 0x00006000a9007a0c */ /* 0x000fc40003fc6270 */
[----:B------:R-:W-:Y:S01]  /*2000*/  ISETP.NE.U32.AND P3, PT, R2, RZ, PT ;  /* 0x000000ff0200720c */ /* 0x000fe20003f65070 */
[-C--:B------:R-:W-:Y:S01]  /*2010*/  IMAD.WIDE R50, R50, R0.reuse, c[0x0][0x168] ;  /* 0x00005a0032327625 */ /* 0x080fe200078e0200 */
[----:B------:R1:W-:Y:S01]  /*2020*/  LDGSTS.E.BYPASS.LTC128B.128 [R225+0xc000], [R52.64], P5 ;  /* 0x0c00000034e17fae */ /* 0x0003e2000a901d52 */
[----:B------:R-:W-:Y:S02]  /*2030*/  SEL R2, R20, RZ, !P6 ;  /* 0x000000ff14027207 */ /* 0x000fe40007000000 */
[-C--:B------:R-:W-:Y:S01]  /*2040*/  IMAD.WIDE R48, R46, R0.reuse, c[0x0][0x168] ;  /* 0x00005a002e307625 */ /* 0x080fe200078e0200 */
[----:B------:R1:W-:Y:S01]  /*2050*/  LDGSTS.E.BYPASS.LTC128B.128 [R224+0xc000], [R50.64], P4 ;  /* 0x0c00000032e07fae */ /* 0x0003e2000a101d52 */
[----:B------:R-:W-:Y:S02]  /*2060*/  ISETP.GE.AND P4, PT, R170, c[0x0][0x180], PT ;  /* 0x00006000aa007a0c */ /* 0x000fe40003f86270 */
[----:B------:R-:W-:Y:S01]  /*2070*/  IMAD R46, R15, 0x4, R46 ;  /* 0x000000040f2e7824 */ /* 0x000fe200078e022e */
[----:B------:R-:W-:Y:S01]  /*2080*/  ISETP.NE.U32.AND P5, PT, R2, RZ, PT ;  /* 0x000000ff0200720c */ /* 0x000fe20003fa5070 */
[----:B------:R-:W-:Y:S01]  /*2090*/  IMAD.SHL.U32 R223, R223, 0x2, RZ ;  /* 0x00000002dfdf7824 */ /* 0x000fe200078e00ff */
[----:B------:R-:W-:Y:S01]  /*20a0*/  SEL R2, R20, RZ, !P4 ;  /* 0x000000ff14027207 */ /* 0x000fe20006000000 */
[----:B------:R-:W-:Y:S01]  /*20b0*/  IMAD R42, R15, 0x4, R46 ;  /* 0x000000040f2a7824 */ /* 0x000fe200078e022e */
[----:B------:R-:W-:Y:S01]  /*20c0*/  ISETP.GE.AND P4, PT, R172, c[0x0][0x180], PT ;  /* 0x00006000ac007a0c */ /* 0x000fe20003f86270 */
[----:B------:R-:W-:Y:S01]  /*20d0*/  IMAD.WIDE R46, R46, R0, c[0x0][0x168] ;  /* 0x00005a002e2e7625 */ /* 0x000fe200078e0200 */
[----:B------:R1:W-:Y:S01]  /*20e0*/  LDGSTS.E.BYPASS.LTC128B.128 [R223+0xc000], [R48.64], P0 ;  /* 0x0c00000030df7fae */ /* 0x0003e20008101d52 */
[----:B------:R-:W-:-:S02]  /*20f0*/  ISETP.GE.AND P0, PT, R171, c[0x0][0x180], PT ;  /* 0x00006000ab007a0c */ /* 0x000fc40003f06270 */
[-C--:B------:R-:W-:Y:S01]  /*2100*/  IMAD.WIDE R44, R42, R0.reuse, c[0x0][0x168] ;  /* 0x00005a002a2c7625 */ /* 0x080fe200078e0200 */
[----:B------:R-:W-:Y:S01]  /*2110*/  ISETP.NE.U32.AND P6, PT, R3, RZ, PT ;  /* 0x000000ff0300720c */ /* 0x000fe20003fc5070 */
[----:B------:R1:W-:Y:S01]  /*2120*/  LDGSTS.E.BYPASS.LTC128B.128 [R222+0xc000], [R46.64], P2 ;  /* 0x0c0000002ede7fae */ /* 0x0003e20009101d52 */
[----:B------:R-:W-:Y:S01]  /*2130*/  SEL R3, R20, RZ, !P0 ;  /* 0x000000ff14037207 */ /* 0x000fe20004000000 */
[----:B------:R-:W-:Y:S01]  /*2140*/  IMAD R42, R15, 0x4, R42 ;  /* 0x000000040f2a7824 */ /* 0x000fe200078e022a */
[----:B------:R-:W-:Y:S01]  /*2150*/  ISETP.NE.U32.AND P0, PT, R2, RZ, PT ;  /* 0x000000ff0200720c */ /* 0x000fe20003f05070 */
[----:B------:R-:W-:Y:S01]  /*2160*/  IMAD.SHL.U32 R221, R221, 0x2, RZ ;  /* 0x00000002dddd7824 */ /* 0x000fe200078e00ff */
[----:B------:R-:W-:Y:S01]  /*2170*/  LOP3.LUT R219, R22, R219, RZ, 0xfc, !PT ;  /* 0x000000db16db7212 */ /* 0x000fe200078efcff */
[----:B------:R-:W-:Y:S01]  /*2180*/  IMAD R40, R15, 0x4, R42 ;  /* 0x000000040f287824 */ /* 0x000fe200078e022a */
[----:B------:R-:W-:Y:S01]  /*2190*/  SEL R2, R20, RZ, !P4 ;  /* 0x000000ff14027207 */ /* 0x000fe20006000000 */
[-C--:B------:R-:W-:Y:S01]  /*21a0*/  IMAD.WIDE R42, R42, R0.reuse, c[0x0][0x168] ;  /* 0x00005a002a2a7625 */ /* 0x080fe200078e0200 */
[----:B------:R-:W-:Y:S01]  /*21b0*/  ISETP.GE.AND P4, PT, R173, c[0x0][0x180], PT ;  /* 0x00006000ad007a0c */ /* 0x000fe20003f86270 */
[----:B------:R1:W-:Y:S01]  /*21c0*/  LDGSTS.E.BYPASS.LTC128B.128 [R221+0xc000], [R44.64], P1 ;  /* 0x0c0000002cdd7fae */ /* 0x0003e20008901d52 */
[----:B------:R-:W-:Y:S01]  /*21d0*/  ISETP.NE.U32.AND P1, PT, R3, RZ, PT ;  /* 0x000000ff0300720c */ /* 0x000fe20003f25070 */
[----:B------:R-:W-:Y:S01]  /*21e0*/  IMAD R24, R15, 0x4, R40 ;  /* 0x000000040f187824 */ /* 0x000fe200078e0228 */
[----:B------:R-:W-:Y:S01]  /*21f0*/  SEL R3, R20, RZ, !P4 ;  /* 0x000000ff14037207 */ /* 0x000fe20006000000 */
[----:B------:R-:W-:Y:S01]  /*2200*/  IMAD.SHL.U32 R219, R219, 0x2, RZ ;  /* 0x00000002dbdb7824 */ /* 0x000fe200078e00ff */
[----:B------:R-:W-:Y:S01]  /*2210*/  ISETP.GE.AND P4, PT, R174, c[0x0][0x180], PT ;  /* 0x00006000ae007a0c */ /* 0x000fe20003f86270 */
[-C--:B------:R-:W-:Y:S01]  /*2220*/  IMAD.WIDE R40, R40, R0.reuse, c[0x0][0x168] ;  /* 0x00005a0028287625 */ /* 0x080fe200078e0200 */
[----:B------:R-:W-:Y:S01]  /*2230*/  ISETP.NE.U32.AND P2, PT, R2, RZ, PT ;  /* 0x000000ff0200720c */ /* 0x000fe20003f45070 */
[----:B------:R1:W-:Y:S01]  /*2240*/  LDGSTS.E.BYPASS.LTC128B.128 [R220+0xc000], [R42.64], P3 ;  /* 0x0c0000002adc7fae */ /* 0x0003e20009901d52 */
[----:B------:R-:W-:Y:S01]  /*2250*/  SEL R2, R20, RZ, !P4 ;  /* 0x000000ff14027207 */ /* 0x000fe20006000000 */
[-C--:B------:R-:W-:Y:S01]  /*2260*/  IMAD.WIDE R34, R24, R0.reuse, c[0x0][0x168] ;  /* 0x00005a0018227625 */ /* 0x080fe200078e0200 */
[----:B------:R-:W-:Y:S01]  /*2270*/  LOP3.LUT R217, R22, R217, RZ, 0xfc, !PT ;  /* 0x000000d916d97212 */ /* 0x000fe200078efcff */
[----:B------:R1:W-:Y:S01]  /*2280*/  LDGSTS.E.BYPASS.LTC128B.128 [R219+0xc000], [R40.64], P6 ;  /* 0x0c00000028db7fae */ /* 0x0003e2000b101d52 */
[----:B------:R-:W-:Y:S01]  /*2290*/  ISETP.GE.AND P6, PT, R252, c[0x0][0x180], PT ;  /* 0x00006000fc007a0c */ /* 0x000fe20003fc6270 */
[----:B------:R-:W-:Y:S01]  /*22a0*/  IMAD R24, R15, 0x4, R24 ;  /* 0x000000040f187824 */ /* 0x000fe200078e0218 */
[----:B------:R-:W-:Y:S01]  /*22b0*/  ISETP.NE.U32.AND P4, PT, R2, RZ, PT ;  /* 0x000000ff0200720c */ /* 0x000fe20003f85070 */
[----:B------:R1:W-:Y:S01]  /*22c0*/  LDGSTS.E.BYPASS.LTC128B.128 [R218+0xc000], [R34.64], P5 ;  /* 0x0c00000022da7fae */ /* 0x0003e2000a901d52 */
[----:B------:R-:W-:Y:S01]  /*22d0*/  ISETP.GE.AND P5, PT, R251, c[0x0][0x180], PT ;  /* 0x00006000fb007a0c */ /* 0x000fe20003fa6270 */
[----:B------:R-:W-:Y:S01]  /*22e0*/  IMAD.WIDE R28, R24, R0, c[0x0][0x168] ;  /* 0x00005a00181c7625 */ /* 0x000fe200078e0200 */
[----:B------:R-:W-:-:S02]  /*22f0*/  SEL R2, R20, RZ, !P6 ;  /* 0x000000ff14027207 */ /* 0x000fc40007000000 */
[C---:B------:R-:W-:Y:S01]  /*2300*/  LOP3.LUT R215, R22.reuse, R215, RZ, 0xfc, !PT ;  /* 0x000000d716d77212 */ /* 0x040fe200078efcff */
[----:B------:R-:W-:Y:S01]  /*2310*/  IMAD R24, R15, 0x4, R24 ;  /* 0x000000040f187824 */ /* 0x000fe200078e0218 */
[C---:B------:R-:W-:Y:S01]  /*2320*/  LOP3.LUT R213, R22.reuse, R213, RZ, 0xfc, !PT ;  /* 0x000000d516d57212 */ /* 0x040fe200078efcff */
[----:B------:R-:W-:Y:S01]  /*2330*/  IMAD.SHL.U32 R217, R217, 0x2, RZ ;  /* 0x00000002d9d97824 */ /* 0x000fe200078e00ff */
[C---:B------:R-:W-:Y:S01]  /*2340*/  LOP3.LUT R211, R22.reuse, R211, RZ, 0xfc, !PT ;  /* 0x000000d316d37212 */ /* 0x040fe200078efcff */
[----:B------:R-:W-:Y:S01]  /*2350*/  IMAD.SHL.U32 R215, R215, 0x2, RZ ;  /* 0x00000002d7d77824 */ /* 0x000fe200078e00ff */
[----:B------:R-:W-:Y:S01]  /*2360*/  LOP3.LUT R209, R22, R209, RZ, 0xfc, !PT ;  /* 0x000000d116d17212 */ /* 0x000fe200078efcff */
[----:B------:R-:W-:Y:S01]  /*2370*/  IMAD R22, R15, 0x4, R24 ;  /* 0x000000040f167824 */ /* 0x000fe200078e0218 */
[----:B------:R-:W-:Y:S01]  /*2380*/  ISETP.GE.AND P6, PT, R250, c[0x0][0x180], PT ;  /* 0x00006000fa007a0c */ /* 0x000fe20003fc6270 */
[-C--:B------:R-:W-:Y:S01]  /*2390*/  IMAD.WIDE R24, R24, R0.reuse, c[0x0][0x168] ;  /* 0x00005a0018187625 */ /* 0x080fe200078e0200 */
[----:B------:R-:W-:Y:S01]  /*23a0*/  ISETP.NE.U32.AND P3, PT, R3, RZ, PT ;  /* 0x000000ff0300720c */ /* 0x000fe20003f65070 */
[----:B------:R1:W-:Y:S01]  /*23b0*/  LDGSTS.E.BYPASS.LTC128B.128 [R217+0xc000], [R28.64], P0 ;  /* 0x0c0000001cd97fae */ /* 0x0003e20008101d52 */
[----:B------:R-:W-:Y:S01]  /*23c0*/  SEL R3, R20, RZ, !P5 ;  /* 0x000000ff14037207 */ /* 0x000fe20006800000 */
[----:B------:R-:W-:Y:S01]  /*23d0*/  IMAD R19, R15, 0x4, R22 ;  /* 0x000000040f137824 */ /* 0x000fe200078e0216 */
[----:B------:R-:W-:Y:S01]  /*23e0*/  ISETP.NE.U32.AND P5, PT, R2, RZ, PT ;  /* 0x000000ff0200720c */ /* 0x000fe20003fa5070 */
[----:B------:R1:W-:Y:S01]  /*23f0*/  LDGSTS.E.BYPASS.LTC128B.128 [R216+0xc000], [R24.64], P1 ;  /* 0x0c00000018d87fae */ /* 0x0003e20008901d52 */
[----:B------:R-:W-:Y:S01]  /*2400*/  SEL R2, R20, RZ, !P6 ;  /* 0x000000ff14027207 */ /* 0x000fe20007000000 */
[----:B------:R-:W-:Y:S01]  /*2410*/  IMAD.WIDE R22, R22, R0, c[0x0][0x168] ;  /* 0x00005a0016167625 */ /* 0x000fe200078e0200 */
[----:B------:R-:W-:-:S02]  /*2420*/  ISETP.NE.U32.AND P6, PT, R3, RZ, PT ;  /* 0x000000ff0300720c */ /* 0x000fc40003fc5070 */
[----:B------:R-:W-:Y:S01]  /*2430*/  ISETP.NE.U32.AND P0, PT, R2, RZ, PT ;  /* 0x000000ff0200720c */ /* 0x000fe20003f05070 */
[-C--:B------:R-:W-:Y:S01]  /*2440*/  IMAD.WIDE R2, R19, R0.reuse, c[0x0][0x168] ;  /* 0x00005a0013027625 */ /* 0x080fe200078e0200 */
[----:B------:R-:W-:Y:S01]  /*2450*/  ISETP.GE.AND P1, PT, R249, c[0x0][0x180], PT ;  /* 0x00006000f9007a0c */ /* 0x000fe20003f26270 */
[----:B------:R1:W-:Y:S01]  /*2460*/  LDGSTS.E.BYPASS.LTC128B.128 [R215+0xc000], [R22.64], P2 ;  /* 0x0c00000016d77fae */ /* 0x0003e20009101d52 */
[----:B------:R-:W-:Y:S01]  /*2470*/  ISETP.GT.AND P2, PT, R178, 0xff, PT ;  /* 0x000000ffb200780c */ /* 0x000fe20003f44270 */
[C---:B------:R-:W-:Y:S01]  /*2480*/  IMAD R19, R15.reuse, 0x4, R19 ;  /* 0x000000040f137824 */ /* 0x040fe200078e0213 */
[----:B------:R-:W-:Y:S01]  /*2490*/  SEL R26, R20, RZ, !P1 ;  /* 0x000000ff141a7207 */ /* 0x000fe20004800000 */
[----:B------:R1:W-:Y:S01]  /*24a0*/  LDGSTS.E.BYPASS.LTC128B.128 [R214+0xc000], [R2.64], P3 ;  /* 0x0c00000002d67fae */ /* 0x0003e20009901d52 */
[----:B------:R-:W-:Y:S01]  /*24b0*/  ISETP.GE.AND P1, PT, R110, UR5, PT ;  /* 0x000000056e007c0c */ /* 0x000fe2000bf26270 */
[----:B------:R-:W-:Y:S01]  /*24c0*/  IMAD R30, R15, 0x4, R19 ;  /* 0x000000040f1e7824 */ /* 0x000fe200078e0213 */
[----:B------:R-:W-:Y:S01]  /*24d0*/  ISETP.GE.AND P3, PT, R248, c[0x0][0x180], PT ;  /* 0x00006000f8007a0c */ /* 0x000fe20003f66270 */
[----:B------:R-:W-:Y:S01]  /*24e0*/  IMAD.WIDE R94, R19, R0, c[0x0][0x168] ;  /* 0x00005a00135e7625 */ /* 0x000fe200078e0200 */
[----:B------:R-:W-:-:S02]  /*24f0*/  SEL R19, RZ, 0x10, P1 ;  /* 0x00000010ff137807 */ /* 0x000fc40000800000 */
[----:B------:R-:W-:Y:S01]  /*2500*/  SEL R20, R20, RZ, !P3 ;  /* 0x000000ff14147207 */ /* 0x000fe20005800000 */
[-C--:B------:R-:W-:Y:S01]  /*2510*/  IMAD.WIDE R96, R30, R0.reuse, c[0x0][0x168] ;  /* 0x00005a001e607625 */ /* 0x080fe200078e0200 */
[----:B------:R-:W-:Y:S02]  /*2520*/  ISETP.GE.AND P3, PT, R206, UR5, PT ;  /* 0x00000005ce007c0c */ /* 0x000fe4000bf66270 */
[----:B------:R-:W-:Y:S01]  /*2530*/  SEL R19, R19, RZ, P2 ;  /* 0x000000ff13137207 */ /* 0x000fe20001000000 */
[----:B------:R-:W-:Y:S01]  /*2540*/  IMAD R30, R15, 0x4, R30 ;  /* 0x000000040f1e7824 */ /* 0x000fe200078e021e */
[----:B------:R-:W-:Y:S01]  /*2550*/  ISETP.NE.U32.AND P1, PT, R26, RZ, PT ;  /* 0x000000ff1a00720c */ /* 0x000fe20003f25070 */
[----:B------:R-:W-:Y:S01]  /*2560*/  IMAD.SHL.U32 R213, R213, 0x2, RZ ;  /* 0x00000002d5d57824 */ /* 0x000fe200078e00ff */
[----:B------:R-:W-:Y:S01]  /*2570*/  SEL R26, RZ, 0x10, P3 ;  /* 0x00000010ff1a7807 */ /* 0x000fe20001800000 */
[----:B------:R-:W-:Y:S01]  /*2580*/  IMAD.SHL.U32 R211, R211, 0x2, RZ ;  /* 0x00000002d3d37824 */ /* 0x000fe200078e00ff */
[----:B------:R-:W-:Y:S01]  /*2590*/  ISETP.NE.U32.AND P3, PT, R19, RZ, PT ;  /* 0x000000ff1300720c */ /* 0x000fe20003f65070 */
[----:B------:R-:W-:Y:S01]  /*25a0*/  IMAD R19, R15, 0x4, R30 ;  /* 0x000000040f137824 */ /* 0x000fe200078e021e */
[----:B------:R1:W-:Y:S01]  /*25b0*/  LDGSTS.E.BYPASS.LTC128B.128 [R213+0xc000], [R94.64], P4 ;  /* 0x0c0000005ed57fae */ /* 0x0003e2000a101d52 */
[----:B------:R-:W-:Y:S01]  /*25c0*/  ISETP.NE.U32.AND P4, PT, R20, RZ, PT ;  /* 0x000000ff1400720c */ /* 0x000fe20003f85070 */
[-C--:B------:R-:W-:Y:S01]  /*25d0*/  IMAD.WIDE R102, R30, R0.reuse, c[0x0][0x168] ;  /* 0x00005a001e667625 */ /* 0x080fe200078e0200 */
[----:B------:R-:W-:Y:S01]  /*25e0*/  SEL R26, R26, RZ, P2 ;  /* 0x000000ff1a1a7207 */ /* 0x000fe20001000000 */
[----:B------:R1:W-:Y:S01]  /*25f0*/  LDGSTS.E.BYPASS.LTC128B.128 [R212+0xc000], [R96.64], P5 ;  /* 0x0c00000060d47fae */ /* 0x0003e2000a901d52 */
[----:B------:R-:W-:Y:S01]  /*2600*/  ISETP.GE.AND P5, PT, R124, UR5, PT ;  /* 0x000000057c007c0c */ /* 0x000fe2000bfa6270 */
[----:B------:R-:W-:-:S02]  /*2610*/  IMAD.WIDE R104, R19, R0, c[0x0][0x168] ;  /* 0x00005a0013687625 */ /* 0x000fc400078e0200 */
[----:B------:R2:W-:Y:S01]  /*2620*/  LDGSTS.E.BYPASS.LTC128B.128 [R211+0xc000], [R102.64], P6 ;  /* 0x0c00000066d37fae */ /* 0x0005e2000b101d52 */
[----:B------:R-:W-:Y:S01]  /*2630*/  SEL R20, RZ, 0x10, P5 ;  /* 0x00000010ff147807 */ /* 0x000fe20002800000 */
[----:B------:R-:W-:Y:S01]  /*2640*/  IMAD R19, R15, 0x4, R19 ;  /* 0x000000040f137824 */ /* 0x000fe200078e0213 */
[----:B------:R-:W-:Y:S01]  /*2650*/  ISETP.NE.U32.AND P5, PT, R26, RZ, PT ;  /* 0x000000ff1a00720c */ /* 0x000fe20003fa5070 */
[----:B------:R-:W-:Y:S01]  /*2660*/  IMAD.SHL.U32 R209, R209, 0x2, RZ ;  /* 0x00000002d1d17824 */ /* 0x000fe200078e00ff */
[----:B------:R2:W-:Y:S01]  /*2670*/  LDGSTS.E.BYPASS.LTC128B.128 [R210+0xc000], [R104.64], P0 ;  /* 0x0c00000068d27fae */ /* 0x0005e20008101d52 */
[----:B------:R-:W-:Y:S01]  /*2680*/  IMAD R15, R15, 0x4, R19 ;  /* 0x000000040f0f7824 */ /* 0x000fe200078e0213 */
[----:B------:R-:W-:Y:S01]  /*2690*/  ISETP.GE.AND P0, PT, R122, UR5, PT ;  /* 0x000000057a007c0c */ /* 0x000fe2000bf06270 */
[-C--:B------:R-:W-:Y:S01]  /*26a0*/  IMAD.WIDE R106, R19, R0.reuse, c[0x0][0x168] ;  /* 0x00005a00136a7625 */ /* 0x080fe200078e0200 */
[----:B------:R-:W-:Y:S02]  /*26b0*/  SEL R20, R20, RZ, P2 ;  /* 0x000000ff14147207 */ /* 0x000fe40001000000 */
[----:B------:R-:W-:Y:S01]  /*26c0*/  SEL R19, RZ, 0x10, P0 ;  /* 0x00000010ff137807 */ /* 0x000fe20000000000 */
[----:B------:R-:W-:Y:S01]  /*26d0*/  IMAD.WIDE R108, R15, R0, c[0x0][0x168] ;  /* 0x00005a000f6c7625 */ /* 0x000fe200078e0200 */
[----:B------:R2:W-:Y:S01]  /*26e0*/  LDGSTS.E.BYPASS.LTC128B.128 [R209+0xc000], [R106.64], P1 ;  /* 0x0c0000006ad17fae */ /* 0x0005e20008901d52 */
[----:B------:R-:W-:-:S02]  /*26f0*/  ISETP.GE.AND P1, PT, R120, UR5, PT ;  /* 0x0000000578007c0c */ /* 0x000fc4000bf26270 */
[----:B------:R-:W-:Y:S01]  /*2700*/  SEL R19, R19, RZ, P2 ;  /* 0x000000ff13137207 */ /* 0x000fe20001000000 */
[----:B------:R2:W-:Y:S01]  /*2710*/  LDGSTS.E.BYPASS.LTC128B.128 [R208+0xc000], [R108.64], P4 ;  /* 0x0c0000006cd07fae */ /* 0x0005e2000a101d52 */
[----:B------:R-:W-:Y:S01]  /*2720*/  ISETP.GE.AND P0, PT, R118, UR5, PT ;  /* 0x0000000576007c0c */ /* 0x000fe2000bf06270 */
[----:B------:R-:W-:Y:S01]  /*2730*/  IMAD.U32 R0, RZ, RZ, UR15 ;  /* 0x0000000fff007e24 */ /* 0x000fe2000f8e00ff */
[----:B------:R-:W-:Y:S01]  /*2740*/  SEL R15, RZ, 0x10, P1 ;  /* 0x00000010ff0f7807 */ /* 0x000fe20000800000 */
[----:B------:R-:W0:Y:S01]  /*2750*/  LDGDEPBAR ;  /* 0x00000000000079af */ /* 0x000e220000000000 */
[----:B------:R-:W-:Y:S01]  /*2760*/  ISETP.NE.U32.AND P1, PT, R19, RZ, PT ;  /* 0x000000ff1300720c */ /* 0x000fe20003f25070 */
[C---:B-1----:R-:W-:Y:S01]  /*2770*/  IMAD.WIDE R100, R0.reuse, 0x2, R100 ;  /* 0x0000000200647825 */ /* 0x042fe200078e0264 */
[----:B------:R-:W-:Y:S01]  /*2780*/  SEL R19, RZ, 0x10, P0 ;  /* 0x00000010ff137807 */ /* 0x000fe20000000000 */
[----:B------:R-:W-:Y:S01]  /*2790*/  BAR.SYNC.DEFER_BLOCKING 0x0 ;  /* 0x0000000000007b1d */ /* 0x000fe20000010000 */
[----:B------:R-:W-:Y:S01]  /*27a0*/  SEL R15, R15, RZ, P2 ;  /* 0x000000ff0f0f7207 */ /* 0x000fe20001000000 */
[----:B------:R-:W-:Y:S01]  /*27b0*/  IMAD.WIDE R98, R0, 0x2, R98 ;  /* 0x0000000200627825 */ /* 0x000fe200078e0262 */
[----:B------:R-:W-:-:S02]  /*27c0*/  ISETP.GE.AND P0, PT, R110, UR4, PT ;  /* 0x000000046e007c0c */ /* 0x000fc4000bf06270 */
[----:B------:R-:W-:Y:S01]  /*27d0*/  ISETP.NE.U32.AND P6, PT, R20, RZ, PT ;  /* 0x000000ff1400720c */ /* 0x000fe20003fc5070 */
[----:B------:R-:W-:Y:S01]  /*27e0*/  IMAD.WIDE R92, R0, 0x2, R92 ;  /* 0x00000002005c7825 */ /* 0x000fe200078e025c */
[----:B------:R-:W-:Y:S02]  /*27f0*/  SEL R19, R19, RZ, P2 ;  /* 0x000000ff13137207 */ /* 0x000fe40001000000 */
[----:B------:R-:W-:Y:S01]  /*2800*/  ISETP.GE.AND P4, PT, R116, UR5, PT ;  /* 0x0000000574007c0c */ /* 0x000fe2000bf86270 */
[----:B------:R-:W-:-:S04]  /*2810*/  IMAD.WIDE R74, R0, 0x2, R74 ;  /* 0x00000002004a7825 */ /* 0x000fc800078e024a */
[----:B------:R-:W-:-:S04]  /*2820*/  IMAD.WIDE R72, R0, 0x2, R72 ;  /* 0x0000000200487825 */ /* 0x000fc800078e0248 */
[----:B------:R-:W-:-:S04]  /*2830*/  IMAD.WIDE R70, R0, 0x2, R70 ;  /* 0x0000000200467825 */ /* 0x000fc800078e0246 */
[C---:B------:R-:W-:Y:S01]  /*2840*/  IMAD.WIDE R68, R0.reuse, 0x2, R68 ;  /* 0x0000000200447825 */ /* 0x040fe200078e0244 */
[----:B------:R-:W-:Y:S01]  /*2850*/  @!PT LDS RZ, [RZ] ;  /* 0x00000000fffff984 */ /* 0x000fe20000000800 */
[----:B------:R-:W-:Y:S01]  /*2860*/  @!PT LDS RZ, [RZ] ;  /* 0x00000000fffff984 */ /* 0x000fe20000000800 */
[----:B------:R-:W-:Y:S01]  /*2870*/  @!PT LDS RZ, [RZ] ;  /* 0x00000000fffff984 */ /* 0x000fe20000000800 */
[----:B------:R1:W-:Y:S03]  /*2880*/  LDGSTS.E.BYPASS.LTC128B.128 [R247+0x4000], [R90.64+0x100], P3 ;  /* 0x040001005af77fae */ /* 0x0003e60009901d52 */
[C---:B------:R-:W-:Y:S01]  /*2890*/  IMAD.WIDE R66, R0.reuse, 0x2, R66 ;  /* 0x0000000200427825 */ /* 0x040fe200078e0242 */
        /* <DEDUP_REMOVED lines=11> */
[----:B------:R-:W-:Y:S01]  /*2950*/  IMAD.WIDE R54, R0, 0x2, R54 ;  /* 0x0000000200367825 */ /* 0x000fe200078e0236 */
[----:B------:R1:W-:Y:S01]  /*2960*/  LDGSTS.E.BYPASS.LTC128B.128 [R240+0x4000], [R76.64+0x100], P3 ;  /* 0x040001004cf07fae */ /* 0x0003e20009901d52 */
[----:B------:R-:W-:-:S02]  /*2970*/  ISETP.NE.U32.AND P3, PT, R15, RZ, PT ;  /* 0x000000ff0f00720c */ /* 0x000fc40003f65070 */
[C---:B------:R-:W-:Y:S01]  /*2980*/  IMAD.WIDE R52, R0.reuse, 0x2, R52 ;  /* 0x0000000200347825 */ /* 0x040fe200078e0234 */
[----:B------:R-:W-:Y:S01]  /*2990*/  SEL R15, RZ, 0x10, P0 ;  /* 0x00000010ff0f7807 */ /* 0x000fe20000000000 */
[----:B------:R-:W0:Y:S01]  /*29a0*/  LDGDEPBAR ;  /* 0x00000000000079af */ /* 0x000e220000000000 */
[----:B------:R-:W-:Y:S01]  /*29b0*/  ISETP.NE.U32.AND P0, PT, R19, RZ, PT ;  /* 0x000000ff1300720c */ /* 0x000fe20003f05070 */
[----:B------:R-:W-:Y:S01]  /*29c0*/  IMAD.WIDE R50, R0, 0x2, R50 ;  /* 0x0000000200327825 */ /* 0x000fe200078e0232 */
[----:B------:R-:W-:Y:S01]  /*29d0*/  SEL R19, RZ, 0x10, P4 ;  /* 0x00000010ff137807 */ /* 0x000fe20002000000 */
[----:B------:R1:W-:Y:S01]  /*29e0*/  LDGSTS.E.BYPASS.LTC128B.128 [R239+0x1c000], [R100.64], P5 ;  /* 0x1c00000064ef7fae */ /* 0x0003e2000a901d52 */
[----:B------:R-:W-:Y:S01]  /*29f0*/  ISETP.GE.AND P4, PT, R114, UR5, PT ;  /* 0x0000000572007c0c */ /* 0x000fe2000bf86270 */
[----:B------:R-:W-:Y:S01]  /*2a00*/  IMAD.WIDE R48, R0, 0x2, R48 ;  /* 0x0000000200307825 */ /* 0x000fe200078e0230 */
[----:B------:R-:W-:Y:S01]  /*2a10*/  ISETP.GE.AND P5, PT, R112, UR5, PT ;  /* 0x0000000570007c0c */ /* 0x000fe2000bfa6270 */
[----:B------:R1:W-:Y:S01]  /*2a20*/  LDGSTS.E.BYPASS.LTC128B.128 [R238+0x1c000], [R98.64], P6 ;  /* 0x1c00000062ee7fae */ /* 0x0003e2000b101d52 */
[----:B------:R-:W-:Y:S01]  /*2a30*/  SEL R19, R19, RZ, P2 ;  /* 0x000000ff13137207 */ /* 0x000fe20001000000 */
[C---:B------:R-:W-:Y:S01]  /*2a40*/  IMAD.WIDE R46, R0.reuse, 0x2, R46 ;  /* 0x00000002002e7825 */ /* 0x040fe200078e022e */
[----:B------:R-:W-:Y:S01]  /*2a50*/  SEL R26, RZ, 0x10, P4 ;  /* 0x00000010ff1a7807 */ /* 0x000fe20002000000 */
[----:B------:R1:W-:Y:S01]  /*2a60*/  LDGSTS.E.BYPASS.LTC128B.128 [R237+0x1c000], [R92.64], P1 ;  /* 0x1c0000005ced7fae */ /* 0x0003e20008901d52 */
[----:B------:R-:W-:Y:S01]  /*2a70*/  SEL R20, RZ, 0x10, P5 ;  /* 0x00000010ff147807 */ /* 0x000fe20002800000 */
[----:B------:R-:W-:Y:S01]  /*2a80*/  IMAD.WIDE R44, R0, 0x2, R44 ;  /* 0x00000002002c7825 */ /* 0x000fe200078e022c */
[----:B------:R-:W-:Y:S01]  /*2a90*/  ISETP.GE.AND P4, PT, R38, UR5, PT ;  /* 0x0000000526007c0c */ /* 0x000fe2000bf86270 */
[----:B------:R1:W-:Y:S01]  /*2aa0*/  LDGSTS.E.BYPASS.LTC128B.128 [R236+0x1c000], [R74.64], P3 ;  /* 0x1c0000004aec7fae */ /* 0x0003e20009901d52 */
[----:B------:R-:W-:Y:S01]  /*2ab0*/  ISETP.NE.U32.AND P6, PT, R19, RZ, PT ;  /* 0x000000ff1300720c */ /* 0x000fe20003fc5070 */
[----:B------:R-:W-:Y:S01]  /*2ac0*/  IMAD.WIDE R42, R0, 0x2, R42 ;  /* 0x00000002002a7825 */ /* 0x000fe200078e022a */
[----:B------:R-:W-:Y:S01]  /*2ad0*/  SEL R26, R26, RZ, P2 ;  /* 0x000000ff1a1a7207 */ /* 0x000fe20001000000 */
[----:B------:R1:W-:Y:S01]  /*2ae0*/  LDGSTS.E.BYPASS.LTC128B.128 [R235+0x1c000], [R72.64], P0 ;  /* 0x1c00000048eb7fae */ /* 0x0003e20008101d52 */
[----:B------:R-:W-:Y:S01]  /*2af0*/  SEL R20, R20, RZ, P2 ;  /* 0x000000ff14147207 */ /* 0x000fe20001000000 */
[----:B------:R-:W-:Y:S01]  /*2b00*/  IMAD.WIDE R40, R0, 0x2, R40 ;  /* 0x0000000200287825 */ /* 0x000fe200078e0228 */
[----:B------:R-:W-:-:S02]  /*2b10*/  ISETP.GE.AND P5, PT, R32, UR5, PT ;  /* 0x0000000520007c0c */ /* 0x000fc4000bfa6270 */
[----:B------:R-:W-:Y:S01]  /*2b20*/  SEL R19, RZ, 0x10, P4 ;  /* 0x00000010ff137807 */ /* 0x000fe20002000000 */
[----:B------:R-:W-:Y:S01]  /*2b30*/  IMAD.WIDE R34, R0, 0x2, R34 ;  /* 0x0000000200227825 */ /* 0x000fe200078e0222 */
[----:B------:R-:W-:Y:S02]  /*2b40*/  ISETP.NE.U32.AND P4, PT, R26, RZ, PT ;  /* 0x000000ff1a00720c */ /* 0x000fe40003f85070 */
[----:B------:R-:W-:Y:S01]  /*2b50*/  ISETP.NE.U32.AND P1, PT, R20, RZ, PT ;  /* 0x000000ff1400720c */ /* 0x000fe20003f25070 */
[----:B------:R1:W-:Y:S01]  /*2b60*/  LDGSTS.E.BYPASS.LTC128B.128 [R234+0x1c000], [R70.64], P6 ;  /* 0x1c00000046ea7fae */ /* 0x0003e2000b101d52 */
[----:B------:R-:W-:Y:S01]  /*2b70*/  SEL R20, RZ, 0x10, P5 ;  /* 0x00000010ff147807 */ /* 0x000fe20002800000 */
[C---:B------:R-:W-:Y:S01]  /*2b80*/  IMAD.WIDE R28, R0.reuse, 0x2, R28 ;  /* 0x00000002001c7825 */ /* 0x040fe200078e021c */
[----:B------:R-:W-:Y:S02]  /*2b90*/  SEL R19, R19, RZ, P2 ;  /* 0x000000ff13137207 */ /* 0x000fe40001000000 */
[----:B------:R-:W-:Y:S01]  /*2ba0*/  ISETP.GE.AND P5, PT, R113, UR5, PT ;  /* 0x0000000571007c0c */ /* 0x000fe2000bfa6270 */
[----:B------:R-:W-:Y:S01]  /*2bb0*/  IMAD.WIDE R24, R0, 0x2, R24 ;  /* 0x0000000200187825 */ /* 0x000fe200078e0218 */
[----:B------:R-:W-:-:S02]  /*2bc0*/  ISETP.NE.U32.AND P3, PT, R19, RZ, PT ;  /* 0x000000ff1300720c */ /* 0x000fc40003f65070 */
[----:B------:R-:W-:Y:S01]  /*2bd0*/  SEL R19, RZ, 0x10, P5 ;  /* 0x00000010ff137807 */ /* 0x000fe20002800000 */
[----:B------:R1:W-:Y:S01]  /*2be0*/  LDGSTS.E.BYPASS.LTC128B.128 [R233+0x1c000], [R68.64], P4 ;  /* 0x1c00000044e97fae */ /* 0x0003e2000a101d52 */
[----:B------:R-:W-:Y:S01]  /*2bf0*/  SEL R20, R20, RZ, P2 ;  /* 0x000000ff14147207 */ /* 0x000fe20001000000 */
[C---:B------:R-:W-:Y:S01]  /*2c00*/  IMAD.WIDE R110, R0.reuse, 0x2, R22 ;  /* 0x00000002006e7825 */ /* 0x040fe200078e0216 */
[----:B------:R-:W-:Y:S01]  /*2c10*/  SEL R19, R19, RZ, P2 ;  /* 0x000000ff13137207 */ /* 0x000fe20001000000 */
[----:B------:R1:W-:Y:S01]  /*2c20*/  LDGSTS.E.BYPASS.LTC128B.128 [R232+0x1c000], [R66.64], P1 ;  /* 0x1c00000042e87fae */ /* 0x0003e20008901d52 */
[----:B------:R-:W-:Y:S01]  /*2c30*/  ISETP.GE.AND P5, PT, R115, UR5, PT ;  /* 0x0000000573007c0c */ /* 0x000fe2000bfa6270 */
[----:B------:R-:W-:Y:S01]  /*2c40*/  IMAD.WIDE R22, R0, 0x2, R2 ;  /* 0x0000000200167825 */ /* 0x000fe200078e0202 */
[----:B------:R-:W-:Y:S02]  /*2c50*/  ISETP.GE.AND P6, PT, R117, UR5, PT ;  /* 0x0000000575007c0c */ /* 0x000fe4000bfc6270 */
[----:B------:R-:W-:Y:S01]  /*2c60*/  ISETP.NE.U32.AND P0, PT, R20, RZ, PT ;  /* 0x000000ff1400720c */ /* 0x000fe20003f05070 */
[----:B------:R3:W-:Y:S01]  /*2c70*/  LDGSTS.E.BYPASS.LTC128B.128 [R231+0x1c000], [R64.64], P3 ;  /* 0x1c00000040e77fae */ /* 0x0007e20009901d52 */
[----:B------:R-:W-:Y:S01]  /*2c80*/  ISETP.NE.U32.AND P4, PT, R19, RZ, PT ;  /* 0x000000ff1300720c */ /* 0x000fe20003f85070 */
[----:B------:R-:W-:Y:S01]  /*2c90*/  IMAD.WIDE R94, R0, 0x2, R94 ;  /* 0x00000002005e7825 */ /* 0x000fe200078e025e */
[----:B------:R-:W-:-:S02]  /*2ca0*/  SEL R20, RZ, 0x10, P5 ;  /* 0x00000010ff147807 */ /* 0x000fc40002800000 */
[----:B------:R-:W-:Y:S01]  /*2cb0*/  SEL R19, RZ, 0x10, P6 ;  /* 0x00000010ff137807 */ /* 0x000fe20003000000 */
[----:B------:R-:W-:Y:S01]  /*2cc0*/  IMAD.WIDE R96, R0, 0x2, R96 ;  /* 0x0000000200607825 */ /* 0x000fe200078e0260 */
[----:B------:R-:W-:Y:S02]  /*2cd0*/  ISETP.GE.AND P5, PT, R119, UR5, PT ;  /* 0x0000000577007c0c */ /* 0x000fe4000bfa6270 */
[----:B------:R-:W-:Y:S01]  /*2ce0*/  SEL R20, R20, RZ, P2 ;  /* 0x000000ff14147207 */ /* 0x000fe20001000000 */
[C---:B--2---:R-:W-:Y:S01]  /*2cf0*/  IMAD.WIDE R102, R0.reuse, 0x2, R102 ;  /* 0x0000000200667825 */ /* 0x044fe200078e0266 */
[----:B------:R-:W-:Y:S01]  /*2d00*/  SEL R19, R19, RZ, P2 ;  /* 0x000000ff13137207 */ /* 0x000fe20001000000 */
[----:B------:R2:W-:Y:S01]  /*2d10*/  LDGSTS.E.BYPASS.LTC128B.128 [R230+0x1c000], [R62.64], P0 ;  /* 0x1c0000003ee67fae */ /* 0x0005e20008101d52 */
[----:B------:R-:W-:Y:S01]  /*2d20*/  ISETP.GE.AND P6, PT, R121, UR5, PT ;  /* 0x0000000579007c0c */ /* 0x000fe2000bfc6270 */
[----:B------:R-:W-:Y:S01]  /*2d30*/  IMAD.WIDE R104, R0, 0x2, R104 ;  /* 0x0000000200687825 */ /* 0x000fe200078e0268 */
[----:B------:R-:W-:Y:S01]  /*2d40*/  SEL R26, RZ, 0x10, P5 ;  /* 0x00000010ff1a7807 */ /* 0x000fe20002800000 */
[----:B------:R2:W-:Y:S01]  /*2d50*/  LDGSTS.E.BYPASS.LTC128B.128 [R229+0x1c000], [R60.64], P4 ;  /* 0x1c0000003ce57fae */ /* 0x0005e2000a101d52 */
[----:B------:R-:W-:Y:S01]  /*2d60*/  ISETP.NE.U32.AND P5, PT, R20, RZ, PT ;  /* 0x000000ff1400720c */ /* 0x000fe20003fa5070 */
[----:B------:R-:W-:Y:S01]  /*2d70*/  IMAD.WIDE R106, R0, 0x2, R106 ;  /* 0x00000002006a7825 */ /* 0x000fe200078e026a */
[----:B------:R-:W-:-:S02]  /*2d80*/  ISETP.NE.U32.AND P1, PT, R19, RZ, PT ;  /* 0x000000ff1300720c */ /* 0x000fc40003f25070 */
[----:B------:R-:W-:Y:S01]  /*2d90*/  SEL R19, RZ, 0x10, P6 ;  /* 0x00000010ff137807 */ /* 0x000fe20003000000 */
[C---:B------:R-:W-:Y:S01]  /*2da0*/  IMAD.WIDE R108, R0.reuse, 0x2, R108 ;  /* 0x00000002006c7825 */ /* 0x040fe200078e026c */
[----:B------:R-:W-:Y:S02]  /*2db0*/  ISETP.GE.AND P6, PT, R123, UR5, PT ;  /* 0x000000057b007c0c */ /* 0x000fe4000bfc6270 */
[----:B------:R-:W-:Y:S01]  /*2dc0*/  SEL R20, R19, RZ, P2 ;  /* 0x000000ff13147207 */ /* 0x000fe20001000000 */
[----:B-1----:R-:W-:Y:S01]  /*2dd0*/  IMAD.WIDE R100, R0, 0x2, R100 ;  /* 0x0000000200647825 */ /* 0x002fe200078e0264 */
[----:B------:R-:W-:Y:S02]  /*2de0*/  SEL R19, RZ, 0x10, P6 ;  /* 0x00000010ff137807 */ /* 0x000fe40003000000 */
[----:B------:R-:W-:Y:S01]  /*2df0*/  SEL R26, R26, RZ, P2 ;  /* 0x000000ff1a1a7207 */ /* 0x000fe20001000000 */
[----:B------:R1:W-:Y:S01]  /*2e00*/  LDGSTS.E.BYPASS.LTC128B.128 [R228+0x1c000], [R58.64], P5 ;  /* 0x1c0000003ae47fae */ /* 0x0003e2000a901d52 */
[----:B------:R-:W-:Y:S01]  /*2e10*/  SEL R19, R19, RZ, P2 ;  /* 0x000000ff13137207 */ /* 0x000fe20001000000 */
[----:B------:R-:W-:Y:S01]  /*2e20*/  IMAD.WIDE R98, R0, 0x2, R98 ;  /* 0x0000000200627825 */ /* 0x000fe200078e0262 */
[----:B------:R-:W-:Y:S01]  /*2e30*/  ISETP.NE.U32.AND P3, PT, R26, RZ, PT ;  /* 0x000000ff1a00720c */ /* 0x000fe20003f65070 */
[----:B------:R1:W-:Y:S01]  /*2e40*/  LDGSTS.E.BYPASS.LTC128B.128 [R227+0x1c000], [R56.64], P1 ;  /* 0x1c00000038e37fae */ /* 0x0003e20008901d52 */
[----:B------:R-:W-:Y:S01]  /*2e50*/  ISETP.GE.AND P6, PT, R125, UR5, PT ;  /* 0x000000057d007c0c */ /* 0x000fe2000bfc6270 */
[----:B------:R-:W-:Y:S01]  /*2e60*/  IMAD.WIDE R92, R0, 0x2, R92 ;  /* 0x00000002005c7825 */ /* 0x000fe200078e025c */
[----:B------:R-:W-:-:S02]  /*2e70*/  ISETP.GE.AND P4, PT, R127, UR5, PT ;  /* 0x000000057f007c0c */ /* 0x000fc4000bf86270 */
[----:B------:R-:W-:Y:S01]  /*2e80*/  ISETP.NE.U32.AND P0, PT, R20, RZ, PT ;  /* 0x000000ff1400720c */ /* 0x000fe20003f05070 */
[C---:B------:R-:W-:Y:S01]  /*2e90*/  IMAD.WIDE R74, R0.reuse, 0x2, R74 ;  /* 0x00000002004a7825 */ /* 0x040fe200078e024a */
[----:B------:R-:W-:Y:S02]  /*2ea0*/  ISETP.NE.U32.AND P5, PT, R19, RZ, PT ;  /* 0x000000ff1300720c */ /* 0x000fe40003fa5070 */
[----:B------:R-:W-:Y:S01]  /*2eb0*/  SEL R20, RZ, 0x10, P6 ;  /* 0x00000010ff147807 */ /* 0x000fe20003000000 */
[C---:B------:R-:W-:Y:S01]  /*2ec0*/  IMAD.WIDE R72, R0.reuse, 0x2, R72 ;  /* 0x0000000200487825 */ /* 0x040fe200078e0248 */
[----:B------:R-:W-:Y:S01]  /*2ed0*/  SEL R19, RZ, 0x10, P4 ;  /* 0x00000010ff137807 */ /* 0x000fe20002000000 */
[----:B------:R1:W-:Y:S01]  /*2ee0*/  LDGSTS.E.BYPASS.LTC128B.128 [R226+0x1c000], [R54.64], P3 ;  /* 0x1c00000036e27fae */ /* 0x0003e20009901d52 */
[----:B------:R-:W-:Y:S01]  /*2ef0*/  ISETP.GE.AND P6, PT, R129, UR5, PT ;  /* 0x0000000581007c0c */ /* 0x000fe2000bfc6270 */
[----:B------:R-:W-:Y:S01]  /*2f00*/  IMAD.WIDE R70, R0, 0x2, R70 ;  /* 0x0000000200467825 */ /* 0x000fe200078e0246 */
[----:B------:R-:W-:-:S02]  /*2f10*/  SEL R20, R20, RZ, P2 ;  /* 0x000000ff14147207 */ /* 0x000fc40001000000 */
[----:B------:R-:W-:Y:S01]  /*2f20*/  SEL R19, R19, RZ, P2 ;  /* 0x000000ff13137207 */ /* 0x000fe20001000000 */
[----:B------:R4:W-:Y:S01]  /*2f30*/  LDGSTS.E.BYPASS.LTC128B.128 [R225+0x1c000], [R52.64], P0 ;  /* 0x1c00000034e17fae */ /* 0x0009e20008101d52 */
[----:B------:R-:W-:Y:S01]  /*2f40*/  ISETP.GE.AND P4, PT, R131, UR5, PT ;  /* 0x0000000583007c0c */ /* 0x000fe2000bf86270 */
[----:B------:R-:W-:Y:S01]  /*2f50*/  IMAD.WIDE R68, R0, 0x2, R68 ;  /* 0x0000000200447825 */ /* 0x000fe200078e0244 */
[----:B------:R-:W-:Y:S01]  /*2f60*/  SEL R26, RZ, 0x10, P6 ;  /* 0x00000010ff1a7807 */ /* 0x000fe20003000000 */
[----:B------:R4:W-:Y:S01]  /*2f70*/  LDGSTS.E.BYPASS.LTC128B.128 [R224+0x1c000], [R50.64], P5 ;  /* 0x1c00000032e07fae */ /* 0x0009e2000a901d52 */
[----:B------:R-:W-:Y:S01]  /*2f80*/  ISETP.NE.U32.AND P6, PT, R20, RZ, PT ;  /* 0x000000ff1400720c */ /* 0x000fe20003fc5070 */
[C---:B------:R-:W-:Y:S01]  /*2f90*/  IMAD.WIDE R66, R0.reuse, 0x2, R66 ;  /* 0x0000000200427825 */ /* 0x040fe200078e0242 */
[----:B------:R-:W-:Y:S02]  /*2fa0*/  ISETP.NE.U32.AND P1, PT, R19, RZ, PT ;  /* 0x000000ff1300720c */ /* 0x000fe40003f25070 */
[----:B------:R-:W-:Y:S01]  /*2fb0*/  SEL R19, RZ, 0x10, P4 ;  /* 0x00000010ff137807 */ /* 0x000fe20002000000 */
[----:B---3--:R-:W-:Y:S01]  /*2fc0*/  IMAD.WIDE R64, R0, 0x2, R64 ;  /* 0x0000000200407825 */ /* 0x008fe200078e0240 */
[----:B------:R-:W-:-:S02]  /*2fd0*/  ISETP.GE.AND P3, PT, R168, UR5, PT ;  /* 0x00000005a8007c0c */ /* 0x000fc4000bf66270 */
[----:B------:R-:W-:Y:S01]  /*2fe0*/  SEL R20, R19, RZ, P2 ;  /* 0x000000ff13147207 */ /* 0x000fe20001000000 */
[C---:B--2---:R-:W-:Y:S01]  /*2ff0*/  IMAD.WIDE R62, R0.reuse, 0x2, R62 ;  /* 0x00000002003e7825 */ /* 0x044fe200078e023e */
[----:B------:R-:W-:Y:S02]  /*3000*/  SEL R19, RZ, 0x10, P3 ;  /* 0x00000010ff137807 */ /* 0x000fe40001800000 */
[----:B------:R-:W-:Y:S01]  /*3010*/  ISETP.GE.AND P3, PT, R169, UR5, PT ;  /* 0x00000005a9007c0c */ /* 0x000fe2000bf66270 */
[----:B------:R2:W-:Y:S01]  /*3020*/  LDGSTS.E.BYPASS.LTC128B.128 [R223+0x1c000], [R48.64], P6 ;  /* 0x1c00000030df7fae */ /* 0x0005e2000b101d52 */
[----:B------:R-:W-:Y:S01]  /*3030*/  SEL R19, R19, RZ, P2 ;  /* 0x000000ff13137207 */ /* 0x000fe20001000000 */
[----:B------:R-:W-:Y:S01]  /*3040*/  IMAD.WIDE R60, R0, 0x2, R60 ;  /* 0x00000002003c7825 */ /* 0x000fe200078e023c */
[----:B------:R-:W-:Y:S01]  /*3050*/  ISETP.GE.AND P5, PT, R170, UR5, PT ;  /* 0x00000005aa007c0c */ /* 0x000fe2000bfa6270 */
[----:B------:R3:W-:Y:S01]  /*3060*/  LDGSTS.E.BYPASS.LTC128B.128 [R222+0x1c000], [R46.64], P1 ;  /* 0x1c0000002ede7fae */ /* 0x0007e20008901d52 */
[----:B------:R-:W-:Y:S01]  /*3070*/  SEL R26, R26, RZ, P2 ;  /* 0x000000ff1a1a7207 */ /* 0x000fe20001000000 */
[----:B-1----:R-:W-:Y:S01]  /*3080*/  IMAD.WIDE R58, R0, 0x2, R58 ;  /* 0x00000002003a7825 */ /* 0x002fe200078e023a */
[----:B------:R-:W-:-:S02]  /*3090*/  ISETP.NE.U32.AND P0, PT, R20, RZ, PT ;  /* 0x000000ff1400720c */ /* 0x000fc40003f05070 */
[----:B------:R-:W-:Y:S01]  /*30a0*/  ISETP.NE.U32.AND P6, PT, R19, RZ, PT ;  /* 0x000000ff1300720c */ /* 0x000fe20003fc5070 */
[C---:B------:R-:W-:Y:S01]  /*30b0*/  IMAD.WIDE R56, R0.reuse, 0x2, R56 ;  /* 0x0000000200387825 */ /* 0x040fe200078e0238 */
[----:B------:R-:W-:Y:S02]  /*30c0*/  SEL R20, RZ, 0x10, P3 ;  /* 0x00000010ff147807 */ /* 0x000fe40001800000 */
[----:B------:R-:W-:Y:S01]  /*30d0*/  SEL R19, RZ, 0x10, P5 ;  /* 0x00000010ff137807 */ /* 0x000fe20002800000 */
[----:B------:R-:W-:Y:S01]  /*30e0*/  IMAD.WIDE R54, R0, 0x2, R54 ;  /* 0x0000000200367825 */ /* 0x000fe200078e0236 */
[----:B------:R-:W-:Y:S02]  /*30f0*/  ISETP.NE.U32.AND P4, PT, R26, RZ, PT ;  /* 0x000000ff1a00720c */ /* 0x000fe40003f85070 */
[----:B------:R-:W-:Y:S01]  /*3100*/  ISETP.GE.AND P3, PT, R171, UR5, PT ;  /* 0x00000005ab007c0c */ /* 0x000fe2000bf66270 */
[----:B----4-:R-:W-:Y:S01]  /*3110*/  IMAD.WIDE R52, R0, 0x2, R52 ;  /* 0x0000000200347825 */ /* 0x010fe200078e0234 */
[----:B------:R-:W-:-:S02]  /*3120*/  SEL R20, R20, RZ, P2 ;  /* 0x000000ff14147207 */ /* 0x000fc40001000000 */
[----:B------:R-:W-:Y:S01]  /*3130*/  SEL R19, R19, RZ, P2 ;  /* 0x000000ff13137207 */ /* 0x000fe20001000000 */
[----:B------:R-:W-:Y:S01]  /*3140*/  IMAD.WIDE R50, R0, 0x2, R50 ;  /* 0x0000000200327825 */ /* 0x000fe200078e0232 */
[----:B------:R-:W-:Y:S02]  /*3150*/  ISETP.GE.AND P5, PT, R172, UR5, PT ;  /* 0x00000005ac007c0c */ /* 0x000fe4000bfa6270 */
[----:B------:R-:W-:Y:S01]  /*3160*/  SEL R26, RZ, 0x10, P3 ;  /* 0x00000010ff1a7807 */ /* 0x000fe20001800000 */
[----:B------:R-:W-:Y:S01]  /*3170*/  IMAD.MOV.U32 R30, RZ, RZ, RZ ;  /* 0x000000ffff1e7224 */ /* 0x000fe200078e00ff */
[----:B------:R-:W-:Y:S01]  /*3180*/  ISETP.NE.U32.AND P1, PT, R20, RZ, PT ;  /* 0x000000ff1400720c */ /* 0x000fe20003f25070 */
[----:B------:R1:W-:Y:S01]  /*3190*/  LDGSTS.E.BYPASS.LTC128B.128 [R221+0x1c000], [R44.64], P4 ;  /* 0x1c0000002cdd7fae */ /* 0x0003e2000a101d52 */
[----:B------:R-:W-:Y:S01]  /*31a0*/  ISETP.NE.U32.AND P3, PT, R19, RZ, PT ;  /* 0x000000ff1300720c */ /* 0x000fe20003f65070 */
[C---:B--2---:R-:W-:Y:S01]  /*31b0*/  IMAD.WIDE R48, R0.reuse, 0x2, R48 ;  /* 0x0000000200307825 */ /* 0x044fe200078e0230 */
[----:B------:R-:W-:Y:S01]  /*31c0*/  SEL R19, RZ, 0x10, P5 ;  /* 0x00000010ff137807 */ /* 0x000fe20002800000 */
[----:B------:R2:W-:Y:S01]  /*31d0*/  LDGSTS.E.BYPASS.LTC128B.128 [R220+0x1c000], [R42.64], P0 ;  /* 0x1c0000002adc7fae */ /* 0x0005e20008101d52 */
[----:B------:R-:W-:Y:S01]  /*31e0*/  ISETP.GE.AND P5, PT, R173, UR5, PT ;  /* 0x00000005ad007c0c */ /* 0x000fe2000bfa6270 */
[----:B---3--:R-:W-:Y:S01]  /*31f0*/  IMAD.WIDE R46, R0, 0x2, R46 ;  /* 0x00000002002e7825 */ /* 0x008fe200078e022e */
[----:B------:R-:W-:Y:S01]  /*3200*/  SEL R20, R19, RZ, P2 ;  /* 0x000000ff13147207 */ /* 0x000fe20001000000 */
[----:B------:R3:W-:Y:S01]  /*3210*/  LDGSTS.E.BYPASS.LTC128B.128 [R219+0x1c000], [R40.64], P6 ;  /* 0x1c00000028db7fae */ /* 0x0007e2000b101d52 */
[----:B------:R-:W-:-:S02]  /*3220*/  SEL R19, RZ, 0x10, P5 ;  /* 0x00000010ff137807 */ /* 0x000fc40002800000 */
[----:B------:R-:W-:Y:S01]  /*3230*/  SEL R26, R26, RZ, P2 ;  /* 0x000000ff1a1a7207 */ /* 0x000fe20001000000 */
[----:B------:R4:W-:Y:S01]  /*3240*/  LDGSTS.E.BYPASS.LTC128B.128 [R218+0x1c000], [R34.64], P1 ;  /* 0x1c00000022da7fae */ /* 0x0009e20008901d52 */
[----:B------:R-:W-:Y:S02]  /*3250*/  SEL R19, R19, RZ, P2 ;  /* 0x000000ff13137207 */ /* 0x000fe40001000000 */
[----:B------:R-:W-:Y:S01]  /*3260*/  ISETP.NE.U32.AND P4, PT, R26, RZ, PT ;  /* 0x000000ff1a00720c */ /* 0x000fe20003f85070 */
[----:B------:R4:W-:Y:S01]  /*3270*/  LDGSTS.E.BYPASS.LTC128B.128 [R217+0x1c000], [R28.64], P3 ;  /* 0x1c0000001cd97fae */ /* 0x0009e20009901d52 */
[----:B------:R-:W-:Y:S01]  /*3280*/  ISETP.GE.AND P6, PT, R174, UR5, PT ;  /* 0x00000005ae007c0c */ /* 0x000fe2000bfc6270 */
[----:B------:R-:W-:Y:S01]  /*3290*/  IMAD.MOV.U32 R26, RZ, RZ, RZ ;  /* 0x000000ffff1a7224 */ /* 0x000fe200078e00ff */
[----:B------:R-:W-:Y:S02]  /*32a0*/  ISETP.GT.AND P0, PT, R178, 0x17f, PT ;  /* 0x0000017fb200780c */ /* 0x000fe40003f04270 */
[----:B------:R-:W-:-:S02]  /*32b0*/  ISETP.NE.U32.AND P5, PT, R20, RZ, PT ;  /* 0x000000ff1400720c */ /* 0x000fc40003fa5070 */
[----:B------:R-:W-:Y:S02]  /*32c0*/  ISETP.NE.U32.AND P1, PT, R19, RZ, PT ;  /* 0x000000ff1300720c */ /* 0x000fe40003f25070 */
[----:B------:R-:W-:Y:S02]  /*32d0*/  SEL R19, RZ, 0x10, P6 ;  /* 0x00000010ff137807 */ /* 0x000fe40003000000 */
[----:B------:R-:W-:Y:S01]  /*32e0*/  SEL R15, R15, RZ, P0 ;  /* 0x000000ff0f0f7207 */ /* 0x000fe20000000000 */
[----:B------:R5:W-:Y:S01]  /*32f0*/  LDGSTS.E.BYPASS.LTC128B.128 [R216+0x1c000], [R24.64], P4 ;  /* 0x1c00000018d87fae */ /* 0x000be2000a101d52 */
[----:B------:R-:W-:Y:S01]  /*3300*/  ISETP.GE.AND P6, PT, R252, UR5, PT ;  /* 0x00000005fc007c0c */ /* 0x000fe2000bfc6270 */
[C---:B-1----:R-:W-:Y:S01]  /*3310*/  IMAD.WIDE R44, R0.reuse, 0x2, R44 ;  /* 0x00000002002c7825 */ /* 0x042fe200078e022c */
[----:B------:R-:W-:Y:S02]  /*3320*/  SEL R19, R19, RZ, P2 ;  /* 0x000000ff13137207 */ /* 0x000fe40001000000 */
[----:B------:R-:W-:Y:S01]  /*3330*/  ISETP.NE.U32.AND P3, PT, R15, RZ, PT ;  /* 0x000000ff0f00720c */ /* 0x000fe20003f65070 */
[----:B------:R1:W-:Y:S01]  /*3340*/  LDGSTS.E.BYPASS.LTC128B.128 [R215+0x1c000], [R110.64], P5 ;  /* 0x1c0000006ed77fae */ /* 0x0003e2000a901d52 */
[----:B------:R-:W-:Y:S01]  /*3350*/  SEL R15, RZ, 0x10, P6 ;  /* 0x00000010ff0f7807 */ /* 0x000fe20003000000 */
[C---:B--2---:R-:W-:Y:S01]  /*3360*/  IMAD.WIDE R42, R0.reuse, 0x2, R42 ;  /* 0x00000002002a7825 */ /* 0x044fe200078e022a */
[----:B------:R-:W-:Y:S01]  /*3370*/  ISETP.NE.U32.AND P6, PT, R19, RZ, PT ;  /* 0x000000ff1300720c */ /* 0x000fe20003fc5070 */
[----:B------:R2:W-:Y:S01]  /*3380*/  LDGSTS.E.BYPASS.LTC128B.128 [R214+0x1c000], [R22.64], P1 ;  /* 0x1c00000016d67fae */ /* 0x0005e20008901d52 */
[----:B------:R-:W-:Y:S01]  /*3390*/  ISETP.GE.AND P4, PT, R251, UR5, PT ;  /* 0x00000005fb007c0c */ /* 0x000fe2000bf86270 */
[----:B---3--:R-:W-:Y:S01]  /*33a0*/  IMAD.WIDE R40, R0, 0x2, R40 ;  /* 0x0000000200287825 */ /* 0x008fe200078e0228 */
[----:B------:R-:W-:-:S02]  /*33b0*/  SEL R15, R15, RZ, P2 ;  /* 0x000000ff0f0f7207 */ /* 0x000fc40001000000 */
[----:B------:R-:W-:Y:S01]  /*33c0*/  ISETP.GE.AND P5, PT, R250, UR5, PT ;  /* 0x00000005fa007c0c */ /* 0x000fe2000bfa6270 */
[C---:B----4-:R-:W-:Y:S01]  /*33d0*/  IMAD.WIDE R34, R0.reuse, 0x2, R34 ;  /* 0x0000000200227825 */ /* 0x050fe200078e0222 */
[----:B------:R-:W-:Y:S02]  /*33e0*/  ISETP.NE.U32.AND P1, PT, R15, RZ, PT ;  /* 0x000000ff0f00720c */ /* 0x000fe40003f25070 */
[----:B------:R-:W-:Y:S01]  /*33f0*/  SEL R3, RZ, 0x10, P4 ;  /* 0x00000010ff037807 */ /* 0x000fe20002000000 */
[----:B------:R-:W-:Y:S01]  /*3400*/  IMAD.WIDE R28, R0, 0x2, R28 ;  /* 0x00000002001c7825 */ /* 0x000fe200078e021c */
[----:B------:R-:W-:Y:S01]  /*3410*/  SEL R2, RZ, 0x10, P5 ;  /* 0x00000010ff027807 */ /* 0x000fe20002800000 */
[----:B------:R3:W-:Y:S01]  /*3420*/  LDGSTS.E.BYPASS.LTC128B.128 [R213+0x1c000], [R94.64], P6 ;  /* 0x1c0000005ed57fae */ /* 0x0007e2000b101d52 */
[----:B------:R-:W-:Y:S02]  /*3430*/  SEL R3, R3, RZ, P2 ;  /* 0x000000ff03037207 */ /* 0x000fe40001000000 */
[----:B------:R-:W-:-:S02]  /*3440*/  ISETP.GE.AND P4, PT, R249, UR5, PT ;  /* 0x00000005f9007c0c */ /* 0x000fc4000bf86270 */
[----:B------:R-:W-:Y:S01]  /*3450*/  SEL R2, R2, RZ, P2 ;  /* 0x000000ff02027207 */ /* 0x000fe20001000000 */
[----:B-----5:R-:W-:Y:S01]  /*3460*/  IMAD.WIDE R24, R0, 0x2, R24 ;  /* 0x0000000200187825 */ /* 0x020fe200078e0218 */
[----:B------:R-:W-:Y:S01]  /*3470*/  ISETP.GE.AND P5, PT, R248, UR5, PT ;  /* 0x00000005f8007c0c */ /* 0x000fe2000bfa6270 */
[----:B------:R4:W-:Y:S01]  /*3480*/  LDGSTS.E.BYPASS.LTC128B.128 [R212+0x1c000], [R96.64], P1 ;  /* 0x1c00000060d47fae */ /* 0x0009e20008901d52 */
[----:B------:R-:W-:Y:S02]  /*3490*/  ISETP.NE.U32.AND P6, PT, R3, RZ, PT ;  /* 0x000000ff0300720c */ /* 0x000fe40003fc5070 */
[----:B------:R-:W-:Y:S01]  /*34a0*/  SEL R3, RZ, 0x10, P4 ;  /* 0x00000010ff037807 */ /* 0x000fe20002000000 */
[----:B-1----:R-:W-:Y:S01]  /*34b0*/  IMAD.WIDE R110, R0, 0x2, R110 ;  /* 0x00000002006e7825 */ /* 0x002fe200078e026e */
[----:B------:R-:W-:Y:S02]  /*34c0*/  ISETP.NE.U32.AND P4, PT, R2, RZ, PT ;  /* 0x000000ff0200720c */ /* 0x000fe40003f85070 */
[----:B------:R-:W-:Y:S01]  /*34d0*/  SEL R2, RZ, 0x10, P5 ;  /* 0x00000010ff027807 */ /* 0x000fe20002800000 */
[----:B--2---:R-:W-:Y:S01]  /*34e0*/  IMAD.WIDE R22, R0, 0x2, R22 ;  /* 0x0000000200167825 */ /* 0x004fe200078e0216 */
[----:B------:R-:W-:-:S02]  /*34f0*/  SEL R3, R3, RZ, P2 ;  /* 0x000000ff03037207 */ /* 0x000fc40001000000 */
[----:B------:R-:W-:Y:S02]  /*3500*/  ISETP.GE.AND P1, PT, R206, UR4, PT ;  /* 0x00000004ce007c0c */ /* 0x000fe4000bf26270 */
[----:B------:R-:W-:Y:S01]  /*3510*/  SEL R2, R2, RZ, P2 ;  /* 0x000000ff02027207 */ /* 0x000fe20001000000 */
[----:B------:R1:W-:Y:S01]  /*3520*/  LDGSTS.E.BYPASS.LTC128B.128 [R211+0x1c000], [R102.64], P6 ;  /* 0x1c00000066d37fae */ /* 0x0003e2000b101d52 */
[----:B------:R-:W-:Y:S02]  /*3530*/  ISETP.NE.U32.AND P2, PT, R3, RZ, PT ;  /* 0x000000ff0300720c */ /* 0x000fe40003f45070 */
[----:B------:R-:W-:Y:S01]  /*3540*/  SEL R3, RZ, 0x10, P1 ;  /* 0x00000010ff037807 */ /* 0x000fe20000800000 */
[----:B------:R2:W-:Y:S01]  /*3550*/  LDGSTS.E.BYPASS.LTC128B.128 [R210+0x1c000], [R104.64], P4 ;  /* 0x1c00000068d27fae */ /* 0x0005e2000a101d52 */
[----:B------:R-:W-:Y:S01]  /*3560*/  ISETP.NE.U32.AND P1, PT, R2, RZ, PT ;  /* 0x000000ff0200720c */ /* 0x000fe20003f25070 */
[----:B---3--:R-:W-:Y:S01]  /*3570*/  IMAD.WIDE R94, R0, 0x2, R94 ;  /* 0x00000002005e7825 */ /* 0x008fe200078e025e */
[----:B------:R-:W-:-:S02]  /*3580*/  ISETP.GE.AND P5, PT, R124, UR4, PT ;  /* 0x000000047c007c0c */ /* 0x000fc4000bfa6270 */
[----:B------:R-:W-:Y:S01]  /*3590*/  ISETP.GE.AND P6, PT, R122, UR4, PT ;  /* 0x000000047a007c0c */ /* 0x000fe2000bfc6270 */
[----:B------:R-:W-:Y:S01]  /*35a0*/  IMAD.MOV.U32 R122, RZ, RZ, RZ ;  /* 0x000000ffff7a7224 */ /* 0x000fe200078e00ff */
[----:B------:R-:W-:Y:S01]  /*35b0*/  SEL R15, RZ, 0x10, P5 ;  /* 0x00000010ff0f7807 */ /* 0x000fe20002800000 */
[----:B------:R-:W-:Y:S01]  /*35c0*/  IMAD.MOV.U32 R124, RZ, RZ, RZ ;  /* 0x000000ffff7c7224 */ /* 0x000fe200078e00ff */
[----:B------:R-:W-:Y:S01]  /*35d0*/  SEL R2, R3, RZ, P0 ;  /* 0x000000ff03027207 */ /* 0x000fe20000000000 */
[----:B------:R3:W-:Y:S01]  /*35e0*/  LDGSTS.E.BYPASS.LTC128B.128 [R209+0x1c000], [R106.64], P2 ;  /* 0x1c0000006ad17fae */ /* 0x0007e20009101d52 */
[----:B------:R-:W-:Y:S01]  /*35f0*/  ISETP.GE.AND P5, PT, R120, UR4, PT ;  /* 0x0000000478007c0c */ /* 0x000fe2000bfa6270 */
[----:B----4-:R-:W-:Y:S01]  /*3600*/  IMAD.WIDE R96, R0, 0x2, R96 ;  /* 0x0000000200607825 */ /* 0x010fe200078e0260 */
[----:B------:R-:W-:Y:S01]  /*3610*/  SEL R3, RZ, 0x10, P6 ;  /* 0x00000010ff037807 */ /* 0x000fe20003000000 */
[----:B------:R4:W-:Y:S01]  /*3620*/  LDGSTS.E.BYPASS.LTC128B.128 [R208+0x1c000], [R108.64], P1 ;  /* 0x1c0000006cd07fae */ /* 0x0009e20008901d52 */
[----:B------:R-:W-:Y:S01]  /*3630*/  ISETP.NE.U32.AND P6, PT, R2, RZ, PT ;  /* 0x000000ff0200720c */ /* 0x000fe20003fc5070 */
[----:B------:R-:W-:Y:S01]  /*3640*/  IMAD.MOV.U32 R120, RZ, RZ, RZ ;  /* 0x000000ffff787224 */ /* 0x000fe200078e00ff */
[----:B------:R-:W-:Y:S01]  /*3650*/  SEL R2, RZ, 0x10, P5 ;  /* 0x00000010ff027807 */ /* 0x000fe20002800000 */
[----:B------:R-:W0:Y:S01]  /*3660*/  LDGDEPBAR ;  /* 0x00000000000079af */ /* 0x000e220000000000 */
[----:B------:R-:W-:-:S02]  /*3670*/  SEL R15, R15, RZ, P0 ;  /* 0x000000ff0f0f7207 */ /* 0x000fc40000000000 */
[----:B------:R-:W-:Y:S01]  /*3680*/  SEL R2, R2, RZ, P0 ;  /* 0x000000ff02027207 */ /* 0x000fe20000000000 */
[----:B------:R-:W-:Y:S01]  /*3690*/  BAR.SYNC.DEFER_BLOCKING 0x0 ;  /* 0x0000000000007b1d */ /* 0x000fe20000010000 */
[----:B------:R-:W-:Y:S01]  /*36a0*/  ISETP.GE.AND P1, PT, R118, UR4, PT ;  /* 0x0000000476007c0c */ /* 0x000fe2000bf26270 */
[----:B-1----:R-:W-:Y:S01]  /*36b0*/  IMAD.WIDE R102, R0, 0x2, R102 ;  /* 0x0000000200667825 */ /* 0x002fe200078e0266 */
[----:B------:R-:W-:Y:S02]  /*36c0*/  SEL R3, R3, RZ, P0 ;  /* 0x000000ff03037207 */ /* 0x000fe40000000000 */
[----:B------:R-:W-:Y:S01]  /*36d0*/  ISETP.NE.U32.AND P2, PT, R2, RZ, PT ;  /* 0x000000ff0200720c */ /* 0x000fe20003f45070 */
[----:B--2---:R-:W-:Y:S01]  /*36e0*/  IMAD.WIDE R104, R0, 0x2, R104 ;  /* 0x0000000200687825 */ /* 0x004fe200078e0268 */
[----:B------:R-:W-:Y:S02]  /*36f0*/  ISETP.NE.U32.AND P5, PT, R15, RZ, PT ;  /* 0x000000ff0f00720c */ /* 0x000fe40003fa5070 */
[----:B------:R-:W-:Y:S01]  /*3700*/  SEL R2, RZ, 0x10, P1 ;  /* 0x00000010ff027807 */ /* 0x000fe20000800000 */
[----:B------:R-:W-:Y:S01]  /*3710*/  IMAD.MOV.U32 R118, RZ, RZ, RZ ;  /* 0x000000ffff767224 */ /* 0x000fe200078e00ff */
[----:B------:R-:W-:-:S02]  /*3720*/  ISETP.NE.U32.AND P4, PT, R3, RZ, PT ;  /* 0x000000ff0300720c */ /* 0x000fc40003f85070 */
[----:B------:R-:W-:Y:S01]  /*3730*/  ISETP.GE.AND P1, PT, R116, UR4, PT ;  /* 0x0000000474007c0c */ /* 0x000fe2000bf26270 */
[----:B------:R-:W-:Y:S01]  /*3740*/  IMAD.MOV.U32 R116, RZ, RZ, RZ ;  /* 0x000000ffff747224 */ /* 0x000fe200078e00ff */
[----:B------:R-:W-:Y:S01]  /*3750*/  SEL R2, R2, RZ, P0 ;  /* 0x000000ff02027207 */ /* 0x000fe20000000000 */
[----:B---3--:R-:W-:Y:S01]  /*3760*/  IMAD.WIDE R106, R0, 0x2, R106 ;  /* 0x00000002006a7825 */ /* 0x008fe200078e026a */
[----:B------:R-:W-:Y:S02]  /*3770*/  SEL R3, RZ, 0x10, P1 ;  /* 0x00000010ff037807 */ /* 0x000fe40000800000 */
[----:B------:R-:W-:Y:S01]  /*3780*/  ISETP.GE.AND P1, PT, R114, UR4, PT ;  /* 0x0000000472007c0c */ /* 0x000fe2000bf26270 */
[----:B----4-:R-:W-:Y:S01]  /*3790*/  IMAD.WIDE R108, R0, 0x2, R108 ;  /* 0x00000002006c7825 */ /* 0x010fe200078e026c */
[----:B------:R-:W-:Y:S02]  /*37a0*/  SEL R3, R3, RZ, P0 ;  /* 0x000000ff03037207 */ /* 0x000fe40000000000 */
[----:B------:R-:W-:Y:S01]  /*37b0*/  SEL R15, RZ, 0x10, P1 ;  /* 0x00000010ff0f7807 */ /* 0x000fe20000800000 */
[----:B------:R-:W-:Y:S01]  /*37c0*/  @!PT LDS RZ, [RZ] ;  /* 0x00000000fffff984 */ /* 0x000fe20000000800 */
[----:B------:R-:W-:Y:S01]  /*37d0*/  @!PT LDS RZ, [RZ] ;  /* 0x00000000fffff984 */ /* 0x000fe20000000800 */
[----:B------:R-:W-:Y:S01]  /*37e0*/  @!PT LDS RZ, [RZ] ;  /* 0x00000000fffff984 */ /* 0x000fe20000000800 */
[----:B------:R1:W-:Y:S01]  /*37f0*/  LDGSTS.E.BYPASS.LTC128B.128 [R247+0x8000], [R90.64+0x200], P3 ;  /* 0x080002005af77fae */ /* 0x0003e20009901d52 */
[----:B------:R-:W-:Y:S01]  /*3800*/  ISETP.NE.U32.AND P1, PT, R3, RZ, PT ;  /* 0x000000ff0300720c */ /* 0x000fe20003f25070 */
[----:B------:R-:W-:Y:S01]  /*3810*/  IMAD.MOV.U32 R0, RZ, RZ, RZ ;  /* 0x000000ffff007224 */ /* 0x000fe200078e00ff */
[----:B------:R-:W-:Y:S01]  /*3820*/  SEL R15, R15, RZ, P0 ;  /* 0x000000ff0f0f7207 */ /* 0x000fe20000000000 */
[----:B------:R2:W-:Y:S01]  /*3830*/  LDGSTS.E.BYPASS.LTC128B.128 [R246+0x8000], [R88.64+0x200], P3 ;  /* 0x0800020058f67fae */ /* 0x0005e20009901d52 */
[----:B------:R-:W-:-:S03]  /*3840*/  IMAD.MOV.U32 R114, RZ, RZ, RZ ;  /* 0x000000ffff727224 */ /* 0x000fc600078e00ff */
[----:B------:R3:W-:Y:S04]  /*3850*/  LDGSTS.E.BYPASS.LTC128B.128 [R245+0x8000], [R86.64+0x200], P3 ;  /* 0x0800020056f57fae */ /* 0x0007e80009901d52 */
[----:B------:R4:W-:Y:S04]  /*3860*/  LDGSTS.E.BYPASS.LTC128B.128 [R244+0x8000], [R84.64+0x200], P3 ;  /* 0x0800020054f47fae */ /* 0x0009e80009901d52 */
[----:B------:R5:W-:Y:S04]  /*3870*/  LDGSTS.E.BYPASS.LTC128B.128 [R243+0x8000], [R82.64+0x200], P3 ;  /* 0x0800020052f37fae */ /* 0x000be80009901d52 */
[----:B------:R5:W-:Y:S04]  /*3880*/  LDGSTS.E.BYPASS.LTC128B.128 [R242+0x8000], [R80.64+0x200], P3 ;  /* 0x0800020050f27fae */ /* 0x000be80009901d52 */
[----:B------:R5:W-:Y:S01]  /*3890*/  LDGSTS.E.BYPASS.LTC128B.128 [R241+0x8000], [R78.64+0x200], P3 ;  /* 0x080002004ef17fae */ /* 0x000be20009901d52 */
[----:B-1----:R-:W-:-:S03]  /*38a0*/  IMAD.MOV.U32 R90, RZ, RZ, RZ ;  /* 0x000000ffff5a7224 */ /* 0x002fc600078e00ff */
[----:B------:R1:W-:Y:S01]  /*38b0*/  LDGSTS.E.BYPASS.LTC128B.128 [R240+0x8000], [R76.64+0x200], P3 ;  /* 0x080002004cf07fae */ /* 0x0003e20009901d52 */
[----:B------:R-:W-:Y:S01]  /*38c0*/  ISETP.NE.U32.AND P3, PT, R2, RZ, PT ;  /* 0x000000ff0200720c */ /* 0x000fe20003f65070 */
[----:B--2---:R-:W-:Y:S02]  /*38d0*/  IMAD.MOV.U32 R88, RZ, RZ, RZ ;  /* 0x000000ffff587224 */ /* 0x004fe400078e00ff */
[----:B------:R-:W0:Y:S01]  /*38e0*/  LDGDEPBAR ;  /* 0x00000000000079af */ /* 0x000e220000000000 */
[----:B---3--:R-:W-:-:S03]  /*38f0*/  IMAD.MOV.U32 R86, RZ, RZ, RZ ;  /* 0x000000ffff567224 */ /* 0x008fc600078e00ff */
[----:B------:R2:W-:Y:S01]  /*3900*/  LDGSTS.E.BYPASS.LTC128B.128 [R239+0x2c000], [R100.64], P6 ;  /* 0x2c00000064ef7fae */ /* 0x0005e2000b101d52 */
[----:B------:R-:W-:Y:S01]  /*3910*/  ISETP.GE.AND P6, PT, R112, UR4, PT ;  /* 0x0000000470007c0c */ /* 0x000fe2000bfc6270 */
[----:B------:R-:W-:Y:S02]  /*3920*/  IMAD.MOV.U32 R112, RZ, RZ, RZ ;  /* 0x000000ffff707224 */ /* 0x000fe400078e00ff */
[----:B------:R3:W-:Y:S01]  /*3930*/  LDGSTS.E.BYPASS.LTC128B.128 [R238+0x2c000], [R98.64], P5 ;  /* 0x2c00000062ee7fae */ /* 0x0007e2000a901d52 */
[----:B------:R-:W-:Y:S01]  /*3940*/  SEL R2, RZ, 0x10, P6 ;  /* 0x00000010ff027807 */ /* 0x000fe20003000000 */
[----:B----4-:R-:W-:Y:S01]  /*3950*/  IMAD.MOV.U32 R84, RZ, RZ, RZ ;  /* 0x000000ffff547224 */ /* 0x010fe200078e00ff */
[----:B------:R-:W-:Y:S01]  /*3960*/  ISETP.GE.AND P6, PT, R38, UR4, PT ;  /* 0x0000000426007c0c */ /* 0x000fe2000bfc6270 */
[----:B------:R4:W-:Y:S01]  /*3970*/  LDGSTS.E.BYPASS.LTC128B.128 [R237+0x2c000], [R92.64], P4 ;  /* 0x2c0000005ced7fae */ /* 0x0009e2000a101d52 */
[----:B------:R-:W-:Y:S01]  /*3980*/  SEL R3, R2, RZ, P0 ;  /* 0x000000ff02037207 */ /* 0x000fe20000000000 */
[----:B------:R-:W-:Y:S01]  /*3990*/  IMAD.MOV.U32 R38, RZ, RZ, RZ ;  /* 0x000000ffff267224 */ /* 0x000fe200078e00ff */
[----:B------:R-:W-:Y:S01]  /*39a0*/  ISETP.GE.AND P4, PT, R32, UR4, PT ;  /* 0x0000000420007c0c */ /* 0x000fe2000bf86270 */
[----:B------:R4:W-:Y:S01]  /*39b0*/  LDGSTS.E.BYPASS.LTC128B.128 [R236+0x2c000], [R74.64], P2 ;  /* 0x2c0000004aec7fae */ /* 0x0009e20009101d52 */
[----:B------:R-:W-:Y:S01]  /*39c0*/  SEL R2, RZ, 0x10, P6 ;  /* 0x00000010ff027807 */ /* 0x000fe20003000000 */
[----:B------:R-:W-:Y:S01]  /*39d0*/  IMAD.MOV.U32 R32, RZ, RZ, RZ ;  /* 0x000000ffff207224 */ /* 0x000fe200078e00ff */
[----:B------:R-:W-:Y:S01]  /*39e0*/  ISETP.NE.U32.AND P2, PT, R3, RZ, PT ;  /* 0x000000ff0300720c */ /* 0x000fe20003f45070 */
[----:B------:R4:W-:Y:S01]  /*39f0*/  LDGSTS.E.BYPASS.LTC128B.128 [R235+0x2c000], [R72.64], P3 ;  /* 0x2c00000048eb7fae */ /* 0x0009e20009901d52 */
[----:B------:R-:W-:Y:S01]  /*3a00*/  ISETP.NE.U32.AND P5, PT, R15, RZ, PT ;  /* 0x000000ff0f00720c */ /* 0x000fe20003fa5070 */
[----:B-----5:R-:W-:Y:S01]  /*3a10*/  IMAD.MOV.U32 R78, RZ, RZ, RZ ;  /* 0x000000ffff4e7224 */ /* 0x020fe200078e00ff */
[----:B------:R-:W-:Y:S01]  /*3a20*/  SEL R3, RZ, 0x10, P4 ;  /* 0x00000010ff037807 */ /* 0x000fe20002000000 */
[----:B------:R5:W-:Y:S01]  /*3a30*/  LDGSTS.E.BYPASS.LTC128B.128 [R234+0x2c000], [R70.64], P1 ;  /* 0x2c00000046ea7fae */ /* 0x000be20008901d52 */
[----:B------:R-:W-:Y:S01]  /*3a40*/  SEL R2, R2, RZ, P0 ;  /* 0x000000ff02027207 */ /* 0x000fe20000000000 */
[----:B-1----:R-:W-:Y:S01]  /*3a50*/  IMAD.MOV.U32 R76, RZ, RZ, RZ ;  /* 0x000000ffff4c7224 */ /* 0x002fe200078e00ff */
[----:B------:R-:W-:Y:S01]  /*3a60*/  ISETP.GE.AND P3, PT, R113, UR4, PT ;  /* 0x0000000471007c0c */ /* 0x000fe2000bf66270 */
[----:B------:R-:W-:Y:S01]  /*3a70*/  IMAD.MOV.U32 R80, RZ, RZ, RZ ;  /* 0x000000ffff507224 */ /* 0x000fe200078e00ff */
[----:B------:R-:W-:Y:S01]  /*3a80*/  SEL R3, R3, RZ, P0 ;  /* 0x000000ff03037207 */ /* 0x000fe20000000000 */
[----:B------:R-:W-:Y:S01]  /*3a90*/  IMAD.MOV.U32 R82, RZ, RZ, RZ ;  /* 0x000000ffff527224 */ /* 0x000fe200078e00ff */
[----:B------:R-:W-:Y:S01]  /*3aa0*/  ISETP.GE.AND P6, PT, R115, UR4, PT ;  /* 0x0000000473007c0c */ /* 0x000fe2000bfc6270 */
[----:B--2---:R-:W-:Y:S01]  /*3ab0*/  IMAD.MOV.U32 R100, RZ, RZ, RZ ;  /* 0x000000ffff647224 */ /* 0x004fe200078e00ff */
[----:B------:R-:W-:Y:S01]  /*3ac0*/  ISETP.NE.U32.AND P4, PT, R2, RZ, PT ;  /* 0x000000ff0200720c */ /* 0x000fe20003f85070 */
[----:B------:R1:W-:Y:S01]  /*3ad0*/  LDGSTS.E.BYPASS.LTC128B.128 [R233+0x2c000], [R68.64], P5 ;  /* 0x2c00000044e97fae */ /* 0x0003e2000a901d52 */
[----:B------:R-:W-:Y:S01]  /*3ae0*/  SEL R2, RZ, 0x10, P3 ;  /* 0x00000010ff027807 */ /* 0x000fe20001800000 */
[----:B---3--:R-:W-:Y:S01]  /*3af0*/  IMAD.MOV.U32 R98, RZ, RZ, RZ ;  /* 0x000000ffff627224 */ /* 0x008fe200078e00ff */
[----:B------:R-:W-:Y:S01]  /*3b00*/  ISETP.NE.U32.AND P3, PT, R3, RZ, PT ;  /* 0x000000ff0300720c */ /* 0x000fe20003f65070 */
[----:B------:R2:W-:Y:S01]  /*3b10*/  LDGSTS.E.BYPASS.LTC128B.128 [R232+0x2c000], [R66.64], P2 ;  /* 0x2c00000042e87fae */ /* 0x0005e20009101d52 */
[----:B------:R-:W-:Y:S01]  /*3b20*/  SEL R3, RZ, 0x10, P6 ;  /* 0x00000010ff037807 */ /* 0x000fe20003000000 */
[----:B----4-:R-:W-:Y:S01]  /*3b30*/  IMAD.MOV.U32 R92, RZ, RZ, RZ ;  /* 0x000000ffff5c7224 */ /* 0x010fe200078e00ff */
[----:B------:R-:W-:-:S02]  /*3b40*/  SEL R2, R2, RZ, P0 ;  /* 0x000000ff02027207 */ /* 0x000fc40000000000 */
[----:B------:R-:W-:Y:S01]  /*3b50*/  ISETP.GE.AND P6, PT, R117, UR4, PT ;  /* 0x0000000475007c0c */ /* 0x000fe2000bfc6270 */
[----:B------:R-:W-:Y:S01]  /*3b60*/  IMAD.MOV.U32 R74, RZ, RZ, RZ ;  /* 0x000000ffff4a7224 */ /* 0x000fe200078e00ff */
[----:B------:R-:W-:Y:S01]  /*3b70*/  SEL R3, R3, RZ, P0 ;  /* 0x000000ff03037207 */ /* 0x000fe20000000000 */
[----:B------:R3:W-:Y:S01]  /*3b80*/  LDGSTS.E.BYPASS.LTC128B.128 [R231+0x2c000], [R64.64], P4 ;  /* 0x2c00000040e77fae */ /* 0x0007e2000a101d52 */
[----:B------:R-:W-:Y:S01]  /*3b90*/  ISETP.GE.AND P5, PT, R119, UR4, PT ;  /* 0x0000000477007c0c */ /* 0x000fe2000bfa6270 */
[----:B------:R-:W-:Y:S01]  /*3ba0*/  IMAD.MOV.U32 R72, RZ, RZ, RZ ;  /* 0x000000ffff487224 */ /* 0x000fe200078e00ff */
[----:B------:R-:W-:Y:S01]  /*3bb0*/  ISETP.NE.U32.AND P1, PT, R2, RZ, PT ;  /* 0x000000ff0200720c */ /* 0x000fe20003f25070 */
[----:B------:R4:W-:Y:S01]  /*3bc0*/  LDGSTS.E.BYPASS.LTC128B.128 [R230+0x2c000], [R62.64], P3 ;  /* 0x2c0000003ee67fae */ /* 0x0009e20009901d52 */
[----:B------:R-:W-:Y:S01]  /*3bd0*/  SEL R2, RZ, 0x10, P6 ;  /* 0x00000010ff027807 */ /* 0x000fe20003000000 */
[----:B-----5:R-:W-:Y:S01]  /*3be0*/  IMAD.MOV.U32 R70, RZ, RZ, RZ ;  /* 0x000000ffff467224 */ /* 0x020fe200078e00ff */
[----:B------:R-:W-:-:S02]  /*3bf0*/  ISETP.NE.U32.AND P6, PT, R3, RZ, PT ;  /* 0x000000ff0300720c */ /* 0x000fc40003fc5070 */
[----:B------:R-:W-:Y:S02]  /*3c00*/  SEL R3, RZ, 0x10, P5 ;  /* 0x00000010ff037807 */ /* 0x000fe40002800000 */
[----:B------:R-:W-:Y:S02]  /*3c10*/  ISETP.GE.AND P3, PT, R121, UR4, PT ;  /* 0x0000000479007c0c */ /* 0x000fe4000bf66270 */
[----:B------:R-:W-:Y:S02]  /*3c20*/  SEL R3, R3, RZ, P0 ;  /* 0x000000ff03037207 */ /* 0x000fe40000000000 */
[----:B------:R-:W-:Y:S01]  /*3c30*/  ISETP.GE.AND P4, PT, R123, UR4, PT ;  /* 0x000000047b007c0c */ /* 0x000fe2000bf86270 */
[----:B------:R5:W-:Y:S01]  /*3c40*/  LDGSTS.E.BYPASS.LTC128B.128 [R229+0x2c000], [R60.64], P1 ;  /* 0x2c0000003ce57fae */ /* 0x000be20008901d52 */
[----:B------:R-:W-:Y:S01]  /*3c50*/  SEL R2, R2, RZ, P0 ;  /* 0x000000ff02027207 */ /* 0x000fe20000000000 */
[----:B-1----:R-:W-:Y:S01]  /*3c60*/  IMAD.MOV.U32 R68, RZ, RZ, RZ ;  /* 0x000000ffff447224 */ /* 0x002fe200078e00ff */
[----:B------:R-:W-:Y:S01]  /*3c70*/  ISETP.NE.U32.AND P5, PT, R3, RZ, PT ;  /* 0x000000ff0300720c */ /* 0x000fe20003fa5070 */
[----:B------:R1:W-:Y:S01]  /*3c80*/  LDGSTS.E.BYPASS.LTC128B.128 [R228+0x2c000], [R58.64], P6 ;  /* 0x2c0000003ae47fae */ /* 0x0003e2000b101d52 */
[----:B------:R-:W-:Y:S01]  /*3c90*/  SEL R15, RZ, 0x10, P3 ;  /* 0x00000010ff0f7807 */ /* 0x000fe20001800000 */
[----:B--2---:R-:W-:Y:S01]  /*3ca0*/  IMAD.MOV.U32 R66, RZ, RZ, RZ ;  /* 0x000000ffff427224 */ /* 0x004fe200078e00ff */
[----:B------:R-:W-:-:S02]  /*3cb0*/  SEL R3, RZ, 0x10, P4 ;  /* 0x00000010ff037807 */ /* 0x000fc40002000000 */
[----:B------:R-:W-:Y:S02]  /*3cc0*/  ISETP.GE.AND P3, PT, R125, UR4, PT ;  /* 0x000000047d007c0c */ /* 0x000fe4000bf66270 */
[----:B------:R-:W-:Y:S01]  /*3cd0*/  ISETP.NE.U32.AND P2, PT, R2, RZ, PT ;  /* 0x000000ff0200720c */ /* 0x000fe20003f45070 */
[----:B---3--:R-:W-:Y:S01]  /*3ce0*/  IMAD.MOV.U32 R64, RZ, RZ, RZ ;  /* 0x000000ffff407224 */ /* 0x008fe200078e00ff */
[----:B------:R-:W-:Y:S02]  /*3cf0*/  SEL R15, R15, RZ, P0 ;  /* 0x000000ff0f0f7207 */ /* 0x000fe40000000000 */
[----:B------:R-:W-:Y:S01]  /*3d00*/  SEL R3, R3, RZ, P0 ;  /* 0x000000ff03037207 */ /* 0x000fe20000000000 */
[----:B----4-:R-:W-:Y:S01]  /*3d10*/  IMAD.MOV.U32 R62, RZ, RZ, RZ ;  /* 0x000000ffff3e7224 */ /* 0x010fe200078e00ff */
[----:B------:R-:W-:Y:S02]  /*3d20*/  SEL R2, RZ, 0x10, P3 ;  /* 0x00000010ff027807 */ /* 0x000fe40001800000 */
[----:B------:R-:W-:-:S02]  /*3d30*/  ISETP.GE.AND P4, PT, R127, UR4, PT ;  /* 0x000000047f007c0c */ /* 0x000fc4000bf86270 */
[----:B------:R-:W-:Y:S02]  /*3d40*/  ISETP.NE.U32.AND P3, PT, R15, RZ, PT ;  /* 0x000000ff0f00720c */ /* 0x000fe40003f65070 */
[----:B------:R-:W-:Y:S01]  /*3d50*/  ISETP.NE.U32.AND P1, PT, R3, RZ, PT ;  /* 0x000000ff0300720c */ /* 0x000fe20003f25070 */
[----:B------:R2:W-:Y:S01]  /*3d60*/  LDGSTS.E.BYPASS.LTC128B.128 [R227+0x2c000], [R56.64], P2 ;  /* 0x2c00000038e37fae */ /* 0x0005e20009101d52 */
[----:B------:R-:W-:Y:S02]  /*3d70*/  SEL R2, R2, RZ, P0 ;  /* 0x000000ff02027207 */ /* 0x000fe40000000000 */
[----:B------:R-:W-:Y:S01]  /*3d80*/  SEL R3, RZ, 0x10, P4 ;  /* 0x00000010ff037807 */ /* 0x000fe20002000000 */
[----:B------:R3:W-:Y:S01]  /*3d90*/  LDGSTS.E.BYPASS.LTC128B.128 [R226+0x2c000], [R54.64], P5 ;  /* 0x2c00000036e27fae */ /* 0x0007e2000a901d52 */
[----:B------:R-:W-:Y:S01]  /*3da0*/  ISETP.GE.AND P6, PT, R129, UR4, PT ;  /* 0x0000000481007c0c */ /* 0x000fe2000bfc6270 */
[----:B-----5:R-:W-:Y:S01]  /*3db0*/  CS2R R60, SRZ ;  /* 0x00000000003c7805 */ /* 0x020fe2000001ff00 */
[----:B------:R-:W-:Y:S01]  /*3dc0*/  ISETP.NE.U32.AND P4, PT, R2, RZ, PT ;  /* 0x000000ff0200720c */ /* 0x000fe20003f85070 */
[----:B-1----:R-:W-:Y:S01]  /*3dd0*/  CS2R R58, SRZ ;  /* 0x00000000003a7805 */ /* 0x002fe2000001ff00 */
[----:B------:R-:W-:Y:S01]  /*3de0*/  SEL R3, R3, RZ, P0 ;  /* 0x000000ff03037207 */ /* 0x000fe20000000000 */
[----:B------:R1:W-:Y:S01]  /*3df0*/  LDGSTS.E.BYPASS.LTC128B.128 [R225+0x2c000], [R52.64], P3 ;  /* 0x2c00000034e17fae */ /* 0x0003e20009901d52 */
[----:B------:R-:W-:-:S02]  /*3e00*/  SEL R2, RZ, 0x10, P6 ;  /* 0x00000010ff027807 */ /* 0x000fc40003000000 */
[----:B------:R-:W-:Y:S01]  /*3e10*/  ISETP.GE.AND P6, PT, R131, UR4, PT ;  /* 0x0000000483007c0c */ /* 0x000fe2000bfc6270 */
[----:B------:R4:W-:Y:S01]  /*3e20*/  LDGSTS.E.BYPASS.LTC128B.128 [R224+0x2c000], [R50.64], P1 ;  /* 0x2c00000032e07fae */ /* 0x0009e20008901d52 */
[----:B------:R-:W-:Y:S02]  /*3e30*/  ISETP.NE.U32.AND P2, PT, R3, RZ, PT ;  /* 0x000000ff0300720c */ /* 0x000fe40003f45070 */
[----:B------:R-:W-:Y:S02]  /*3e40*/  SEL R3, R2, RZ, P0 ;  /* 0x000000ff02037207 */ /* 0x000fe40000000000 */
[----:B------:R-:W-:Y:S01]  /*3e50*/  ISETP.GE.AND P5, PT, R168, UR4, PT ;  /* 0x00000004a8007c0c */ /* 0x000fe2000bfa6270 */
[----:B------:R4:W-:Y:S01]  /*3e60*/  LDGSTS.E.BYPASS.LTC128B.128 [R223+0x2c000], [R48.64], P4 ;  /* 0x2c00000030df7fae */ /* 0x0009e2000a101d52 */
[----:B------:R-:W-:Y:S02]  /*3e70*/  SEL R2, RZ, 0x10, P6 ;  /* 0x00000010ff027807 */ /* 0x000fe40003000000 */
[----:B------:R-:W-:-:S02]  /*3e80*/  ISETP.NE.U32.AND P3, PT, R3, RZ, PT ;  /* 0x000000ff0300720c */ /* 0x000fc40003f65070 */
[----:B------:R-:W-:Y:S02]  /*3e90*/  SEL R2, R2, RZ, P0 ;  /* 0x000000ff02027207 */ /* 0x000fe40000000000 */
[----:B------:R-:W-:Y:S01]  /*3ea0*/  SEL R3, RZ, 0x10, P5 ;  /* 0x00000010ff037807 */ /* 0x000fe20002800000 */
[----:B------:R4:W-:Y:S01]  /*3eb0*/  LDGSTS.E.BYPASS.LTC128B.128 [R222+0x2c000], [R46.64], P2 ;  /* 0x2c0000002ede7fae */ /* 0x0009e20009101d52 */
[----:B------:R-:W-:Y:S01]  /*3ec0*/  ISETP.GE.AND P1, PT, R169, UR4, PT ;  /* 0x00000004a9007c0c */ /* 0x000fe2000bf26270 */
[----:B--2---:R-:W-:Y:S01]  /*3ed0*/  CS2R R56, SRZ ;  /* 0x0000000000387805 */ /* 0x004fe2000001ff00 */
[----:B------:R-:W-:Y:S01]  /*3ee0*/  ISETP.NE.U32.AND P5, PT, R2, RZ, PT ;  /* 0x000000ff0200720c */ /* 0x000fe20003fa5070 */
[----:B---3--:R-:W-:Y:S01]  /*3ef0*/  CS2R R54, SRZ ;  /* 0x0000000000367805 */ /* 0x008fe2000001ff00 */
[----:B------:R-:W-:Y:S02]  /*3f00*/  SEL R3, R3, RZ, P0 ;  /* 0x000000ff03037207 */ /* 0x000fe40000000000 */
[----:B------:R-:W-:Y:S01]  /*3f10*/  ISETP.GE.AND P6, PT, R170, UR4, PT ;  /* 0x00000004aa007c0c */ /* 0x000fe2000bfc6270 */
[----:B------:R2:W-:Y:S01]  /*3f20*/  LDGSTS.E.BYPASS.LTC128B.128 [R221+0x2c000], [R44.64], P3 ;  /* 0x2c0000002cdd7fae */ /* 0x0005e20009901d52 */
[----:B------:R-:W-:Y:S01]  /*3f30*/  SEL R2, RZ, 0x10, P1 ;  /* 0x00000010ff027807 */ /* 0x000fe20000800000 */
[----:B-1----:R-:W-:Y:S01]  /*3f40*/  CS2R R52, SRZ ;  /* 0x0000000000347805 */ /* 0x002fe2000001ff00 */
[----:B------:R-:W-:-:S02]  /*3f50*/  ISETP.NE.U32.AND P1, PT, R3, RZ, PT ;  /* 0x000000ff0300720c */ /* 0x000fc40003f25070 */
[----:B------:R-:W-:Y:S02]  /*3f60*/  SEL R3, RZ, 0x10, P6 ;  /* 0x00000010ff037807 */ /* 0x000fe40003000000 */
[----:B------:R-:W-:Y:S01]  /*3f70*/  SEL R2, R2, RZ, P0 ;  /* 0x000000ff02027207 */ /* 0x000fe20000000000 */
[----:B------:R1:W-:Y:S01]  /*3f80*/  LDGSTS.E.BYPASS.LTC128B.128 [R220+0x2c000], [R42.64], P5 ;  /* 0x2c0000002adc7fae */ /* 0x0003e2000a901d52 */
[----:B------:R-:W-:Y:S02]  /*3f90*/  ISETP.GE.AND P6, PT, R171, UR4, PT ;  /* 0x00000004ab007c0c */ /* 0x000fe4000bfc6270 */
[----:B------:R-:W-:Y:S02]  /*3fa0*/  ISETP.NE.U32.AND P4, PT, R2, RZ, PT ;  /* 0x000000ff0200720c */ /* 0x000fe40003f85070 */
[----:B------:R-:W-:Y:S02]  /*3fb0*/  SEL R3, R3, RZ, P0 ;  /* 0x000000ff03037207 */ /* 0x000fe40000000000 */
[----:B------:R-:W-:Y:S01]  /*3fc0*/  SEL R2, RZ, 0x10, P6 ;  /* 0x00000010ff027807 */ /* 0x000fe20003000000 */
[----:B------:R3:W-:Y:S01]  /*3fd0*/  LDGSTS.E.BYPASS.LTC128B.128 [R219+0x2c000], [R40.64], P1 ;  /* 0x2c00000028db7fae */ /* 0x0007e20008901d52 */
[----:B------:R-:W-:-:S02]  /*3fe0*/  ISETP.GE.AND P6, PT, R172, UR4, PT ;  /* 0x00000004ac007c0c */ /* 0x000fc4000bfc6270 */
[----:B------:R-:W-:Y:S02]  /*3ff0*/  ISETP.NE.U32.AND P2, PT, R3, RZ, PT ;  /* 0x000000ff0300720c */ /* 0x000fe40003f45070 */
[----:B------:R-:W-:Y:S02]  /*4000*/  SEL R3, RZ, 0x10, P6 ;  /* 0x00000010ff037807 */ /* 0x000fe40003000000 */
[----:B------:R-:W-:Y:S01]  /*4010*/  SEL R2, R2, RZ, P0 ;  /* 0x000000ff02027207 */ /* 0x000fe20000000000 */
[----:B------:R5:W-:Y:S01]  /*4020*/  LDGSTS.E.BYPASS.LTC128B.128 [R218+0x2c000], [R34.64], P4 ;  /* 0x2c00000022da7fae */ /* 0x000be2000a101d52 */
[----:B------:R-:W-:Y:S02]  /*4030*/  SEL R3, R3, RZ, P0 ;  /* 0x000000ff03037207 */ /* 0x000fe40000000000 */
[----:B------:R-:W-:Y:S02]  /*4040*/  ISETP.GE.AND P6, PT, R174, UR4, PT ;  /* 0x00000004ae007c0c */ /* 0x000fe4000bfc6270 */
[----:B------:R-:W-:-:S02]  /*4050*/  ISETP.GE.AND P5, PT, R173, UR4, PT ;  /* 0x00000004ad007c0c */ /* 0x000fc4000bfa6270 */
[----:B------:R-:W-:Y:S01]  /*4060*/  ISETP.NE.U32.AND P1, PT, R3, RZ, PT ;  /* 0x000000ff0300720c */ /* 0x000fe20003f25070 */
[----:B------:R1:W-:Y:S01]  /*4070*/  LDGSTS.E.BYPASS.LTC128B.128 [R217+0x2c000], [R28.64], P2 ;  /* 0x2c0000001cd97fae */ /* 0x0003e20009101d52 */
[----:B------:R-:W-:Y:S02]  /*4080*/  ISETP.NE.U32.AND P3, PT, R2, RZ, PT ;  /* 0x000000ff0200720c */ /* 0x000fe40003f65070 */
[----:B------:R-:W-:Y:S02]  /*4090*/  SEL R3, RZ, 0x10, P6 ;  /* 0x00000010ff037807 */ /* 0x000fe40003000000 */
[----:B------:R-:W-:Y:S02]  /*40a0*/  SEL R15, RZ, 0x10, P5 ;  /* 0x00000010ff0f7807 */ /* 0x000fe40002800000 */
[----:B------:R-:W-:Y:S02]  /*40b0*/  ISETP.GE.AND P5, PT, R252, UR4, PT ;  /* 0x00000004fc007c0c */ /* 0x000fe4000bfa6270 */
[----:B------:R-:W-:-:S02]  /*40c0*/  SEL R3, R3, RZ, P0 ;  /* 0x000000ff03037207 */ /* 0x000fc40000000000 */
[----:B------:R-:W-:Y:S01]  /*40d0*/  ISETP.GE.AND P4, PT, R251, UR4, PT ;  /* 0x00000004fb007c0c */ /* 0x000fe2000bf86270 */
[----:B---3--:R-:W-:Y:S01]  /*40e0*/  IMAD.MOV.U32 R40, RZ, RZ, RZ ;  /* 0x000000ffff287224 */ /* 0x008fe200078e00ff */
[----:B------:R-:W-:Y:S01]  /*40f0*/  SEL R2, RZ, 0x10, P5 ;  /* 0x00000010ff027807 */ /* 0x000fe20002800000 */
[----:B------:R3:W-:Y:S01]  /*4100*/  LDGSTS.E.BYPASS.LTC128B.128 [R216+0x2c000], [R24.64], P3 ;  /* 0x2c00000018d87fae */ /* 0x0007e20009901d52 */
[----:B------:R-:W-:Y:S02]  /*4110*/  SEL R15, R15, RZ, P0 ;  /* 0x000000ff0f0f7207 */ /* 0x000fe40000000000 */
[----:B------:R-:W-:Y:S01]  /*4120*/  ISETP.NE.U32.AND P5, PT, R3, RZ, PT ;  /* 0x000000ff0300720c */ /* 0x000fe20003fa5070 */
[----:B------:R2:W-:Y:S01]  /*4130*/  LDGSTS.E.BYPASS.LTC128B.128 [R215+0x2c000], [R110.64], P1 ;  /* 0x2c0000006ed77fae */ /* 0x0005e20008901d52 */
[----:B------:R-:W-:Y:S01]  /*4140*/  SEL R3, RZ, 0x10, P4 ;  /* 0x00000010ff037807 */ /* 0x000fe20002000000 */
[----:B-----5:R-:W-:Y:S01]  /*4150*/  CS2R R34, SRZ ;  /* 0x0000000000227805 */ /* 0x020fe2000001ff00 */
[----:B------:R-:W-:-:S02]  /*4160*/  ISETP.GE.AND P2, PT, R250, UR4, PT ;  /* 0x00000004fa007c0c */ /* 0x000fc4000bf46270 */
[----:B------:R-:W-:Y:S02]  /*4170*/  ISETP.NE.U32.AND P6, PT, R15, RZ, PT ;  /* 0x000000ff0f00720c */ /* 0x000fe40003fc5070 */
[----:B------:R-:W-:Y:S02]  /*4180*/  SEL R3, R3, RZ, P0 ;  /* 0x000000ff03037207 */ /* 0x000fe40000000000 */
[----:B------:R-:W-:Y:S01]  /*4190*/  SEL R15, RZ, 0x10, P2 ;  /* 0x00000010ff0f7807 */ /* 0x000fe20001000000 */
[----:B-1----:R-:W-:Y:S01]  /*41a0*/  CS2R R28, SRZ ;  /* 0x00000000001c7805 */ /* 0x002fe2000001ff00 */
[----:B------:R-:W-:Y:S02]  /*41b0*/  SEL R2, R2, RZ, P0 ;  /* 0x000000ff02027207 */ /* 0x000fe40000000000 */
[----:B------:R-:W-:Y:S02]  /*41c0*/  ISETP.GE.AND P2, PT, R249, UR4, PT ;  /* 0x00000004f9007c0c */ /* 0x000fe4000bf46270 */
[----:B------:R-:W-:-:S02]  /*41d0*/  ISETP.GE.AND P1, PT, R248, UR4, PT ;  /* 0x00000004f8007c0c */ /* 0x000fc4000bf26270 */
[----:B------:R-:W-:Y:S01]  /*41e0*/  ISETP.NE.U32.AND P3, PT, R3, RZ, PT ;  /* 0x000000ff0300720c */ /* 0x000fe20003f65070 */
[----:B------:R1:W-:Y:S01]  /*41f0*/  LDGSTS.E.BYPASS.LTC128B.128 [R214+0x2c000], [R22.64], P6 ;  /* 0x2c00000016d67fae */ /* 0x0003e2000b101d52 */
[----:B------:R-:W-:Y:S02]  /*4200*/  ISETP.NE.U32.AND P4, PT, R2, RZ, PT ;  /* 0x000000ff0200720c */ /* 0x000fe40003f85070 */
[----:B------:R-:W-:Y:S01]  /*4210*/  SEL R3, RZ, 0x10, P2 ;  /* 0x00000010ff037807 */ /* 0x000fe20001000000 */
[----:B------:R5:W-:Y:S01]  /*4220*/  LDGSTS.E.BYPASS.LTC128B.128 [R213+0x2c000], [R94.64], P5 ;  /* 0x2c0000005ed57fae */ /* 0x000be2000a901d52 */
[----:B------:R-:W-:Y:S01]  /*4230*/  SEL R2, RZ, 0x10, P1 ;  /* 0x00000010ff027807 */ /* 0x000fe20000800000 */
[----:B---3--:R-:W-:Y:S01]  /*4240*/  CS2R R24, SRZ ;  /* 0x0000000000187805 */ /* 0x008fe2000001ff00 */
[----:B------:R-:W-:Y:S02]  /*4250*/  SEL R15, R15, RZ, P0 ;  /* 0x000000ff0f0f7207 */ /* 0x000fe40000000000 */
[----:B------:R-:W-:Y:S01]  /*4260*/  SEL R3, R3, RZ, P0 ;  /* 0x000000ff03037207 */ /* 0x000fe20000000000 */
[----:B--2---:R-:W-:Y:S01]  /*4270*/  IMAD.MOV.U32 R110, RZ, RZ, RZ ;  /* 0x000000ffff6e7224 */ /* 0x004fe200078e00ff */
[----:B------:R-:W-:-:S02]  /*4280*/  SEL R2, R2, RZ, P0 ;  /* 0x000000ff02027207 */ /* 0x000fc40000000000 */
[----:B------:R-:W-:Y:S01]  /*4290*/  ISETP.NE.U32.AND P2, PT, R15, RZ, PT ;  /* 0x000000ff0f00720c */ /* 0x000fe20003f45070 */
[----:B------:R2:W-:Y:S01]  /*42a0*/  LDGSTS.E.BYPASS.LTC128B.128 [R212+0x2c000], [R96.64], P4 ;  /* 0x2c00000060d47fae */ /* 0x0005e2000a101d52 */
[----:B------:R-:W-:Y:S02]  /*42b0*/  ISETP.NE.U32.AND P1, PT, R3, RZ, PT ;  /* 0x000000ff0300720c */ /* 0x000fe40003f25070 */
[----:B------:R-:W-:Y:S01]  /*42c0*/  ISETP.NE.U32.AND P0, PT, R2, RZ, PT ;  /* 0x000000ff0200720c */ /* 0x000fe20003f05070 */
[----:B------:R3:W-:Y:S01]  /*42d0*/  LDGSTS.E.BYPASS.LTC128B.128 [R211+0x2c000], [R102.64], P3 ;  /* 0x2c00000066d37fae */ /* 0x0007e20009901d52 */
[----:B------:R-:W-:Y:S02]  /*42e0*/  SHF.R.U32.HI R42, RZ, 0x4, R39 ;  /* 0x00000004ff2a7819 */ /* 0x000fe40000011627 */
[----:B------:R-:W-:Y:S02]  /*42f0*/  LOP3.LUT R15, R39, 0xf, RZ, 0xc0, !PT ;  /* 0x0000000f270f7812 */ /* 0x000fe400078ec0ff */
[----:B------:R-:W-:-:S03]  /*4300*/  SGXT.U32 R42, R42, 0x1 ;  /* 0x000000012a2a781a */ /* 0x000fc60000000000 */
[----:B------:R3:W-:Y:S01]  /*4310*/  LDGSTS.E.BYPASS.LTC128B.128 [R210+0x2c000], [R104.64], P2 ;  /* 0x2c00000068d27fae */ /* 0x0007e20009101d52 */
[C-C-:B------:R-:W-:Y:S01]  /*4320*/  LOP3.LUT R44, R42.reuse, 0x7, R39.reuse, 0x78, !PT ;  /* 0x000000072a2c7812 */ /* 0x140fe200078e7827 */
[----:B------:R-:W-:Y:S02]  /*4330*/  IMAD.SHL.U32 R19, R42, 0x4, RZ ;  /* 0x000000042a137824 */ /* 0x000fe400078e00ff */
[----:B------:R3:W-:Y:S01]  /*4340*/  LDGSTS.E.BYPASS.LTC128B.128 [R209+0x2c000], [R106.64], P1 ;  /* 0x2c0000006ad17fae */ /* 0x0007e20008901d52 */
[----:B------:R-:W-:Y:S02]  /*4350*/  IMAD.SHL.U32 R3, R15, 0x100, RZ ;  /* 0x000001000f037824 */ /* 0x000fe400078e00ff */
[----:B------:R-:W-:Y:S01]  /*4360*/  LOP3.LUT R200, R19, R206, RZ, 0xfc, !PT ;  /* 0x000000ce13c87212 */ /* 0x000fe200078efcff */
[----:B------:R3:W-:Y:S01]  /*4370*/  LDGSTS.E.BYPASS.LTC128B.128 [R208+0x2c000], [R108.64], P0 ;  /* 0x2c0000006cd07fae */ /* 0x0007e20008101d52 */
[----:B------:R-:W-:Y:S01]  /*4380*/  IMAD.SHL.U32 R15, R15, 0x80, RZ ;  /* 0x000000800f0f7824 */ /* 0x000fe200078e00ff */
[----:B------:R-:W-:Y:S01]  /*4390*/  ISETP.GE.AND P0, PT, R178, 0x80, PT ;  /* 0x00000080b200780c */ /* 0x000fe20003f06270 */
[----:B------:R-:W-:Y:S01]  /*43a0*/  IMAD.SHL.U32 R44, R44, 0x8, RZ ;  /* 0x000000082c2c7824 */ /* 0x000fe200078e00ff */
[----:B------:R-:W0:Y:S01]  /*43b0*/  LDGDEPBAR ;  /* 0x00000000000079af */ /* 0x000e220000000000 */
[C-C-:B------:R-:W-:Y:S01]  /*43c0*/  LOP3.LUT R20, R200.reuse, 0x7, R39.reuse, 0x78, !PT ;  /* 0x00000007c8147812 */ /* 0x140fe200078e7827 */
[----:B-1----:R-:W-:Y:S01]  /*43d0*/  IMAD.MOV.U32 R23, RZ, RZ, RZ ;  /* 0x000000ffff177224 */ /* 0x002fe200078e00ff */
[C---:B------:R-:W-:Y:S01]  /*43e0*/  LOP3.LUT R202, R200.reuse, 0x8, RZ, 0xfc, !PT ;  /* 0x00000008c8ca7812 */ /* 0x040fe200078efcff */
[----:B------:R-:W-:Y:S01]  /*43f0*/  IMAD.MOV.U32 R19, RZ, RZ, RZ ;  /* 0x000000ffff137224 */ /* 0x000fe200078e00ff */
[----:B------:R-:W-:Y:S01]  /*4400*/  LOP3.LUT R2, R200, 0x10, RZ, 0xfc, !PT ;  /* 0x00000010c8027812 */ /* 0x000fe200078efcff */
[----:B------:R-:W-:Y:S01]  /*4410*/  IMAD.SHL.U32 R20, R20, 0x8, RZ ;  /* 0x0000000814147824 */ /* 0x000fe200078e00ff */
[----:B------:R-:W-:Y:S01]  /*4420*/  LOP3.LUT R200, R200, 0x18, RZ, 0xfc, !PT ;  /* 0x00000018c8c87812 */ /* 0x000fe200078efcff */
[----:B------:R-:W-:Y:S01]  /*4430*/  IMAD.MOV.U32 R22, RZ, RZ, RZ ;  /* 0x000000ffff167224 */ /* 0x000fe200078e00ff */
[--C-:B------:R-:W-:Y:S01]  /*4440*/  LOP3.LUT R202, R202, 0x7, R39.reuse, 0x78, !PT ;  /* 0x00000007caca7812 */ /* 0x100fe200078e7827 */
[----:B-----5:R-:W-:Y:S01]  /*4450*/  IMAD.MOV.U32 R94, RZ, RZ, RZ ;  /* 0x000000ffff5e7224 */ /* 0x020fe200078e00ff */
[--C-:B------:R-:W-:Y:S01]  /*4460*/  LOP3.LUT R2, R2, 0x7, R39.reuse, 0x78, !PT ;  /* 0x0000000702027812 */ /* 0x100fe200078e7827 */
[----:B--2---:R-:W-:Y:S01]  /*4470*/  IMAD.MOV.U32 R96, RZ, RZ, RZ ;  /* 0x000000ffff607224 */ /* 0x004fe200078e00ff */
[----:B------:R-:W-:Y:S01]  /*4480*/  LOP3.LUT R200, R200, 0x7, R39, 0x78, !PT ;  /* 0x00000007c8c87812 */ /* 0x000fe200078e7827 */
[--C-:B------:R-:W-:Y:S01]  /*4490*/  IMAD R202, R202, 0x8, R3.reuse ;  /* 0x00000008caca7824 */ /* 0x100fe200078e0203 */
[----:B------:R-:W-:Y:S01]  /*44a0*/  LOP3.LUT R203, R20, R3, RZ, 0xfc, !PT ;  /* 0x0000000314cb7212 */ /* 0x000fe200078efcff */
[--C-:B------:R-:W-:Y:S01]  /*44b0*/  IMAD R201, R2, 0x8, R3.reuse ;  /* 0x0000000802c97824 */ /* 0x100fe200078e0203 */
[----:B------:R-:W-:Y:S01]  /*44c0*/  LOP3.LUT R207, R44, R15, RZ, 0xfc, !PT ;  /* 0x0000000f2ccf7212 */ /* 0x000fe200078efcff */
[----:B------:R-:W-:-:S02]  /*44d0*/  IMAD R200, R200, 0x8, R3 ;  /* 0x00000008c8c87824 */ /* 0x000fc400078e0203 */
[----:B------:R-:W-:Y:S01]  /*44e0*/  IMAD.SHL.U32 R203, R203, 0x2, RZ ;  /* 0x00000002cbcb7824 */ /* 0x000fe200078e00ff */
[----:B------:R-:W-:Y:S01]  /*44f0*/  CS2R R2, SRZ ;  /* 0x0000000000027805 */ /* 0x000fe2000001ff00 */
[----:B------:R-:W-:Y:S01]  /*4500*/  IMAD.SHL.U32 R207, R207, 0x2, RZ ;  /* 0x00000002cfcf7824 */ /* 0x000fe200078e00ff */
[----:B------:R-:W-:-:S04]  /*4510*/  DEPBAR.LE SB0, 0x4 ;  /* 0x000081000000791a */ /* 0x000fc80000000000 */
[----:B------:R-:W-:Y:S01]  /*4520*/  BAR.SYNC.DEFER_BLOCKING 0x0 ;  /* 0x0000000000007b1d */ /* 0x000fe20000010000 */
[----:B------:R-:W-:Y:S02]  /*4530*/  IMAD.SHL.U32 R202, R202, 0x2, RZ ;  /* 0x00000002caca7824 */ /* 0x000fe400078e00ff */
[----:B------:R-:W-:Y:S02]  /*4540*/  IMAD.SHL.U32 R201, R201, 0x2, RZ ;  /* 0x00000002c9c97824 */ /* 0x000fe400078e00ff */
[----:B------:R-:W-:Y:S02]  /*4550*/  IMAD.SHL.U32 R200, R200, 0x2, RZ ;  /* 0x00000002c8c87824 */ /* 0x000fe400078e00ff */
[----:B------:R-:W-:Y:S02]  /*4560*/  IMAD.MOV.U32 R20, RZ, RZ, RZ ;  /* 0x000000ffff147224 */ /* 0x000fe400078e00ff */
[----:B---3--:R-:W-:Y:S02]  /*4570*/  IMAD.MOV.U32 R102, RZ, RZ, RZ ;  /* 0x000000ffff667224 */ /* 0x008fe400078e00ff */
[----:B------:R-:W-:-:S02]  /*4580*/  IMAD.MOV.U32 R104, RZ, RZ, RZ ;  /* 0x000000ffff687224 */ /* 0x000fc400078e00ff */
[----:B------:R-:W-:Y:S02]  /*4590*/  IMAD.MOV.U32 R106, RZ, RZ, RZ ;  /* 0x000000ffff6a7224 */ /* 0x000fe400078e00ff */
[----:B------:R-:W-:Y:S01]  /*45a0*/  IMAD.MOV.U32 R108, RZ, RZ, RZ ;  /* 0x000000ffff6c7224 */ /* 0x000fe200078e00ff */
[----:B------:R4:W1:Y:S04]  /*45b0*/  LDSM.16.M88.4 R132, [R207] ;  /* 0x00000000cf84783b */ /* 0x0008680000000200 */
[----:B------:R4:W2:Y:S04]  /*45c0*/  LDSM.16.M88.4 R152, [R207+0x1000] ;  /* 0x00100000cf98783b */ /* 0x0008a80000000200 */
[----:B------:R4:W3:Y:S04]  /*45d0*/  LDSM.16.M88.4 R156, [R207+0x2000] ;  /* 0x00200000cf9c783b */ /* 0x0008e80000000200 */
[----:B------:R4:W1:Y:S04]  /*45e0*/  LDSM.16.M88.4 R160, [R207+0x3000] ;  /* 0x00300000cfa0783b */ /* 0x0008680000000200 */
[----:B------:R4:W1:Y:S04]  /*45f0*/  LDSM.16.MT88.4 R136, [R203+0xc000] ;  /* 0x00c00000cb88783b */ /* 0x0008680000004200 */
[----:B------:R4:W1:Y:S04]  /*4600*/  LDSM.16.MT88.4 R140, [R202+0xc000] ;  /* 0x00c00000ca8c783b */ /* 0x0008680000004200 */
[----:B------:R4:W1:Y:S04]  /*4610*/  LDSM.16.MT88.4 R144, [R201+0xc000] ;  /* 0x00c00000c990783b */ /* 0x0008680000004200 */
[----:B------:R4:W1:Y:S01]  /*4620*/  LDSM.16.MT88.4 R148, [R200+0xc000] ;  /* 0x00c00000c894783b */ /* 0x0008620000004200 */
[----:B------:R-:W-:Y:S05]  /*4630*/  @!P0 BRA `(.L_x_0) ;  /* 0x000042d000008947 */ /* 0x000fea0003800000 */
[----:B------:R-:W-:Y:S01]  /*4640*/  LOP3.LUT R24, R42, 0x8, RZ, 0xfc, !PT ;  /* 0x000000082a187812 */ /* 0x000fe200078efcff */
[--C-:B------:R-:W-:Y:S01]  /*4650*/  IMAD R190, R248, c[0x0][0x188], R5.reuse ;  /* 0x00006200f8be7a24 */ /* 0x100fe200078e0205 */
[----:B------:R-:W-:Y:S01]  /*4660*/  SHF.R.S32.HI R23, RZ, 0x1f, R178 ;  /* 0x0000001fff177819 */ /* 0x000fe200000114b2 */
[--C-:B------:R-:W-:Y:S01]  /*4670*/  IMAD R189, R249, c[0x0][0x188], R5.reuse ;  /* 0x00006200f9bd7a24 */ /* 0x100fe200078e0205 */
[----:B------:R-:W-:Y:S01]  /*4680*/  LEA R25, P3, R36, 0x300, 0x1 ;  /* 0x0000030024197811 */ /* 0x000fe200078608ff */
[----:B------:R-:W-:Y:S01]  /*4690*/  IMAD R188, R250, c[0x0][0x188], R5 ;  /* 0x00006200fabc7a24 */ /* 0x000fe200078e0205 */
[----:B------:R-:W-:Y:S01]  /*46a0*/  LOP3.LUT R3, R24, 0x7, R39, 0x78, !PT ;  /* 0x0000000718037812 */ /* 0x000fe200078e7827 */
[--C-:B------:R-:W-:Y:S01]  /*46b0*/  IMAD R187, R251, c[0x0][0x188], R5.reuse ;  /* 0x00006200fbbb7a24 */ /* 0x100fe200078e0205 */
[----:B------:R-:W-:Y:S01]  /*46c0*/  LEA.HI R178, R23, R178, RZ, 0x7 ;  /* 0x000000b217b27211 */ /* 0x000fe200078f38ff */
[----:B------:R5:W-:Y:S01]  /*46d0*/  STL [R1+0x3c], R25 ;  /* 0x00003c1901007387 */ /* 0x000be20000100800 */
[----:B------:R-:W-:Y:S01]  /*46e0*/  LOP3.LUT R26, R42, 0x6, RZ, 0xfc, !PT ;  /* 0x000000062a1a7812 */ /* 0x000fe200078efcff */
[----:B------:R-:W-:Y:S01]  /*46f0*/  IMAD.SHL.U32 R164, R3, 0x8, RZ ;  /* 0x0000000803a47824 */ /* 0x000fe200078e00ff */
[----:B------:R-:W-:Y:S01]  /*4700*/  SHF.R.S32.HI R23, RZ, 0x1f, R36 ;  /* 0x0000001fff177819 */ /* 0x000fe20000011424 */
[--C-:B------:R-:W-:Y:S01]  /*4710*/  IMAD R186, R252, c[0x0][0x188], R5.reuse ;  /* 0x00006200fcba7a24 */ /* 0x100fe200078e0205 */
[----:B------:R-:W-:Y:S01]  /*4720*/  LEA R24, P2, R33, 0x300, 0x1 ;  /* 0x0000030021187811 */ /* 0x000fe200078408ff */
[--C-:B------:R-:W-:Y:S01]  /*4730*/  IMAD R185, R174, c[0x0][0x188], R5.reuse ;  /* 0x00006200aeb97a24 */ /* 0x100fe200078e0205 */
[----:B------:R-:W-:Y:S01]  /*4740*/  LEA R29, P1, R31, 0x300, 0x1 ;  /* 0x000003001f1d7811 */ /* 0x000fe200078208ff */
[----:B------:R-:W-:Y:S01]  /*4750*/  IMAD R184, R173, c[0x0][0x188], R5 ;  /* 0x00006200adb87a24 */ /* 0x000fe200078e0205 */
[----:B------:R-:W-:Y:S01]  /*4760*/  LOP3.LUT R19, R26, 0x7, R39, 0x78, !PT ;  /* 0x000000071a137812 */ /* 0x000fe200078e7827 */
[----:B------:R4:W-:Y:S01]  /*4770*/  STL [R1+0x34], R24 ;  /* 0x0000341801007387 */ /* 0x0009e20000100800 */
[----:B------:R-:W-:Y:S01]  /*4780*/  SHF.R.S32.HI R28, RZ, 0x1f, R33 ;  /* 0x0000001fff1c7819 */ /* 0x000fe20000011421 */
[----:B------:R-:W-:Y:S01]  /*4790*/  IMAD R183, R172, c[0x0][0x188], R5 ;  /* 0x00006200acb77a24 */ /* 0x000fe200078e0205 */
[----:B------:R-:W-:Y:S01]  /*47a0*/  LEA.HI.X R23, R36, RZ, R23, 0x1, P3 ;  /* 0x000000ff24177211 */ /* 0x000fe200018f0c17 */
[----:B------:R-:W-:Y:S01]  /*47b0*/  STL [R1+0x2c], R29 ;  /* 0x00002c1d01007387 */ /* 0x000fe20000100800 */
[----:B------:R-:W-:Y:S01]  /*47c0*/  SHF.R.S32.HI R26, RZ, 0x1f, R31 ;  /* 0x0000001fff1a7819 */ /* 0x000fe2000001141f */
[--C-:B------:R-:W-:Y:S01]  /*47d0*/  IMAD R182, R171, c[0x0][0x188], R5.reuse ;  /* 0x00006200abb67a24 */ /* 0x100fe200078e0205 */
[----:B------:R-:W-:Y:S01]  /*47e0*/  LEA.HI.X R28, R33, RZ, R28, 0x1, P2 ;  /* 0x000000ff211c7211 */ /* 0x000fe200010f0c1c */
[--C-:B------:R-:W-:Y:S01]  /*47f0*/  IMAD R181, R170, c[0x0][0x188], R5.reuse ;  /* 0x00006200aab57a24 */ /* 0x100fe200078e0205 */
[C---:B------:R-:W-:Y:S01]  /*4800*/  LOP3.LUT R2, R42.reuse, 0xa, RZ, 0xfc, !PT ;  /* 0x0000000a2a027812 */ /* 0x040fe200078efcff */
[--C-:B------:R-:W-:Y:S01]  /*4810*/  IMAD R180, R169, c[0x0][0x188], R5.reuse ;  /* 0x00006200a9b47a24 */ /* 0x100fe200078e0205 */
[----:B------:R-:W-:Y:S01]  /*4820*/  LOP3.LUT R22, R42, 0x2, RZ, 0xfc, !PT ;  /* 0x000000022a167812 */ /* 0x000fe200078efcff */
[--C-:B------:R-:W-:Y:S01]  /*4830*/  IMAD R179, R168, c[0x0][0x188], R5.reuse ;  /* 0x00006200a8b37a24 */ /* 0x100fe200078e0205 */
[C---:B------:R-:W-:Y:S01]  /*4840*/  LOP3.LUT R20, R42.reuse, 0x4, RZ, 0xfc, !PT ;  /* 0x000000042a147812 */ /* 0x040fe200078efcff */
[--C-:B------:R-:W-:Y:S01]  /*4850*/  IMAD R177, R131, c[0x0][0x188], R5.reuse ;  /* 0x0000620083b17a24 */ /* 0x100fe200078e0205 */
[----:B-----5:R-:W-:Y:S01]  /*4860*/  LEA R25, P0, R27, 0x300, 0x1 ;  /* 0x000003001b197811 */ /* 0x020fe200078008ff */
[--C-:B------:R-:W-:Y:S01]  /*4870*/  IMAD R176, R129, c[0x0][0x188], R5.reuse ;  /* 0x0000620081b07a24 */ /* 0x100fe200078e0205 */
[C---:B------:R-:W-:Y:S01]  /*4880*/  LOP3.LUT R0, R42.reuse, 0xc, RZ, 0xfc, !PT ;  /* 0x0000000c2a007812 */ /* 0x040fe200078efcff */
[----:B------:R-:W-:Y:S01]  /*4890*/  IMAD R175, R127, c[0x0][0x188], R5 ;  /* 0x000062007faf7a24 */ /* 0x000fe200078e0205 */
[----:B------:R-:W-:Y:S01]  /*48a0*/  LOP3.LUT R42, R42, 0xe, RZ, 0xfc, !PT ;  /* 0x0000000e2a2a7812 */ /* 0x000fe200078efcff */
[----:B------:R5:W-:Y:S01]  /*48b0*/  STL [R1+0x24], R25 ;  /* 0x0000241901007387 */ /* 0x000be20000100800 */
[----:B------:R-:W-:Y:S01]  /*48c0*/  LOP3.LUT R2, R2, 0x7, R39, 0x78, !PT ;  /* 0x0000000702027812 */ /* 0x000fe200078e7827 */
[----:B------:R-:W-:Y:S01]  /*48d0*/  IMAD R174, R125, c[0x0][0x188], R5 ;  /* 0x000062007dae7a24 */ /* 0x000fe200078e0205 */
[----:B------:R-:W-:Y:S01]  /*48e0*/  LOP3.LUT R22, R22, 0x7, R39, 0x78, !PT ;  /* 0x0000000716167812 */ /* 0x000fe200078e7827 */
[----:B------:R3:W-:Y:S01]  /*48f0*/  STL [R1+0x38], R23 ;  /* 0x0000381701007387 */ /* 0x0007e20000100800 */
[----:B----4-:R-:W-:Y:S01]  /*4900*/  SHF.R.S32.HI R24, RZ, 0x1f, R27 ;  /* 0x0000001fff187819 */ /* 0x010fe2000001141b */
[----:B------:R-:W-:Y:S01]  /*4910*/  IMAD R173, R123, c[0x0][0x188], R5 ;  /* 0x000062007bad7a24 */ /* 0x000fe200078e0205 */
[--C-:B------:R-:W-:Y:S01]  /*4920*/  LOP3.LUT R20, R20, 0x7, R39.reuse, 0x78, !PT ;  /* 0x0000000714147812 */ /* 0x100fe200078e7827 */
[----:B------:R4:W-:Y:S01]  /*4930*/  STL [R1+0x30], R28 ;  /* 0x0000301c01007387 */ /* 0x0009e20000100800 */
[--C-:B------:R-:W-:Y:S01]  /*4940*/  LOP3.LUT R0, R0, 0x7, R39.reuse, 0x78, !PT ;  /* 0x0000000700007812 */ /* 0x100fe200078e7827 */
[----:B------:R-:W-:Y:S01]  /*4950*/  IMAD.SHL.U32 R22, R22, 0x8, RZ ;  /* 0x0000000816167824 */ /* 0x000fe200078e00ff */
[----:B------:R-:W-:Y:S01]  /*4960*/  LOP3.LUT R39, R42, 0x7, R39, 0x78, !PT ;  /* 0x000000072a277812 */ /* 0x000fe200078e7827 */
[----:B------:R-:W-:Y:S01]  /*4970*/  IMAD.SHL.U32 R20, R20, 0x8, RZ ;  /* 0x0000000814147824 */ /* 0x000fe200078e00ff */
[----:B------:R-:W-:Y:S01]  /*4980*/  LOP3.LUT R164, R15, R164, RZ, 0xfc, !PT ;  /* 0x000000a40fa47212 */ /* 0x000fe200078efcff */
[--C-:B------:R-:W-:Y:S01]  /*4990*/  IMAD R172, R121, c[0x0][0x188], R5.reuse ;  /* 0x0000620079ac7a24 */ /* 0x100fe200078e0205 */
[----:B------:R-:W-:Y:S01]  /*49a0*/  LOP3.LUT R167, R15, R22, RZ, 0xfc, !PT ;  /* 0x000000160fa77212 */ /* 0x000fe200078efcff */
[----:B------:R-:W-:Y:S01]  /*49b0*/  IMAD R171, R119, c[0x0][0x188], R5 ;  /* 0x0000620077ab7a24 */ /* 0x000fe200078e0205 */
[----:B------:R-:W-:Y:S01]  /*49c0*/  LOP3.LUT R166, R15, R20, RZ, 0xfc, !PT ;  /* 0x000000140fa67212 */ /* 0x000fe200078efcff */
[----:B------:R-:W-:Y:S01]  /*49d0*/  IMAD.SHL.U32 R196, R164, 0x2, RZ ;  /* 0x00000002a4c47824 */ /* 0x000fe200078e00ff */
[----:B------:R-:W-:Y:S01]  /*49e0*/  SHF.R.S32.HI R178, RZ, 0x7, R178 ;  /* 0x00000007ffb27819 */ /* 0x000fe200000114b2 */
[----:B------:R-:W-:Y:S01]  /*49f0*/  IMAD.SHL.U32 R199, R167, 0x2, RZ ;  /* 0x00000002a7c77824 */ /* 0x000fe200078e00ff */
[----:B------:R-:W-:Y:S01]  /*4a00*/  USHF.R.S32.HI UR10, URZ, 0x1f, UR15 ;  /* 0x0000001f3f0a7899 */ /* 0x000fe2000801140f */
[----:B------:R-:W-:Y:S01]  /*4a10*/  IMAD.SHL.U32 R198, R166, 0x2, RZ ;  /* 0x00000002a6c67824 */ /* 0x000fe200078e00ff */
[----:B------:R-:W-:Y:S01]  /*4a20*/  UMOV UR16, 0x6 ;  /* 0x0000000600107882 */ /* 0x000fe20000000000 */
[----:B------:R-:W-:Y:S01]  /*4a30*/  IMAD.WIDE R166, R190, 0x2, RZ ;  /* 0x00000002bea67825 */ /* 0x000fe200078e02ff */
[----:B-----5:R-:W-:Y:S01]  /*4a40*/  LEA.HI.X R25, R31, RZ, R26, 0x1, P1 ;  /* 0x000000ff1f197211 */ /* 0x020fe200008f0c1a */
[----:B------:R-:W-:Y:S01]  /*4a50*/  ULDC.64 UR20, c[0x0][0x168] ;  /* 0x00005a0000147ab9 */ /* 0x000fe20000000a00 */
[----:B------:R-:W-:Y:S01]  /*4a60*/  SHF.R.S32.HI R26, RZ, 0x1f, R21 ;  /* 0x0000001fff1a7819 */ /* 0x000fe20000011415 */
[--C-:B------:R-:W-:Y:S01]  /*4a70*/  IMAD R170, R117, c[0x0][0x188], R5.reuse ;  /* 0x0000620075aa7a24 */ /* 0x100fe200078e0205 */
[----:B---3--:R-:W-:Y:S01]  /*4a80*/  LEA.HI.X R23, R27, RZ, R24, 0x1, P0 ;  /* 0x000000ff1b177211 */ /* 0x008fe200000f0c18 */
[----:B------:R3:W-:Y:S01]  /*4a90*/  STL [R1+0x28], R25 ;  /* 0x0000281901007387 */ /* 0x0007e20000100800 */
[----:B------:R-:W-:Y:S01]  /*4aa0*/  LEA R24, P3, R21, 0x300, 0x1 ;  /* 0x0000030015187811 */ /* 0x000fe200078608ff */
[--C-:B------:R-:W-:Y:S01]  /*4ab0*/  IMAD R169, R115, c[0x0][0x188], R5.reuse ;  /* 0x0000620073a97a24 */ /* 0x100fe200078e0205 */
[----:B----4-:R-:W-:Y:S01]  /*4ac0*/  LEA R28, P1, R17, 0x300, 0x1 ;  /* 0x00000300111c7811 */ /* 0x010fe200078208ff */
[----:B------:R4:W-:Y:S01]  /*4ad0*/  STL [R1+0x20], R23 ;  /* 0x0000201701007387 */ /* 0x0009e20000100800 */
[----:B------:R-:W-:Y:S01]  /*4ae0*/  LEA R27, P0, R16, 0x300, 0x1 ;  /* 0x00000300101b7811 */ /* 0x000fe200078008ff */
[----:B------:R-:W-:Y:S01]  /*4af0*/  IMAD R168, R113, c[0x0][0x188], R5 ;  /* 0x0000620071a87a24 */ /* 0x000fe200078e0205 */
[----:B------:R-:W-:Y:S01]  /*4b00*/  LEA.HI.X R21, R21, RZ, R26, 0x1, P3 ;  /* 0x000000ff15157211 */ /* 0x000fe200018f0c1a */
[----:B------:R5:W-:Y:S01]  /*4b10*/  STL [R1+0x1c], R24 ;  /* 0x00001c1801007387 */ /* 0x000be20000100800 */
[----:B------:R-:W-:Y:S01]  /*4b20*/  UIMAD.WIDE.U32 UR16, UR15, UR16, UR20 ;  /* 0x000000100f1072a5 */ /* 0x000fe2000f8e0014 */
[----:B------:R-:W-:Y:S01]  /*4b30*/  CS2R R30, SRZ ;  /* 0x00000000001e7805 */ /* 0x000fe2000001ff00 */
[----:B------:R-:W-:Y:S01]  /*4b40*/  UIMAD UR8, UR10, 0x6, URZ ;  /* 0x000000060a0878a4 */ /* 0x000fe2000f8e023f */
[----:B------:R-:W-:Y:S01]  /*4b50*/  CS2R R32, SRZ ;  /* 0x0000000000207805 */ /* 0x000fe2000001ff00 */
        /* <DEDUP_REMOVED lines=12> */
[----:B---3--:R-:W-:Y:S01]  /*4c20*/  SHF.R.S32.HI R25, RZ, 0x1f, R18 ;  /* 0x0000001fff197819 */ /* 0x008fe20000011412 */
[----:B------:R-:W-:Y:S01]  /*4c30*/  CS2R R60, SRZ ;  /* 0x00000000003c7805 */ /* 0x000fe2000001ff00 */
[----:B------:R-:W-:Y:S01]  /*4c40*/  CS2R R62, SRZ ;  /* 0x00000000003e7805 */ /* 0x000fe2000001ff00 */
[----:B------:R-:W-:Y:S01]  /*4c50*/  CS2R R64, SRZ ;  /* 0x0000000000407805 */ /* 0x000fe2000001ff00 */
[C---:B----4-:R-:W-:Y:S01]  /*4c60*/  LEA R23, P2, R18.reuse, 0x300, 0x1 ;  /* 0x0000030012177811 */ /* 0x050fe200078408ff */
[----:B------:R-:W-:Y:S01]  /*4c70*/  CS2R R66, SRZ ;  /* 0x0000000000427805 */ /* 0x000fe2000001ff00 */
[----:B------:R-:W-:Y:S01]  /*4c80*/  CS2R R68, SRZ ;  /* 0x0000000000447805 */ /* 0x000fe2000001ff00 */
[----:B------:R-:W-:Y:S01]  /*4c90*/  CS2R R70, SRZ ;  /* 0x0000000000467805 */ /* 0x000fe2000001ff00 */
[----:B-----5:R-:W-:Y:S01]  /*4ca0*/  SHF.R.S32.HI R24, RZ, 0x1f, R17 ;  /* 0x0000001fff187819 */ /* 0x020fe20000011411 */
[----:B------:R3:W-:Y:S01]  /*4cb0*/  STL [R1+0x14], R23 ;  /* 0x0000141701007387 */ /* 0x0007e20000100800 */
[----:B------:R-:W-:Y:S01]  /*4cc0*/  LEA.HI.X R18, R18, RZ, R25, 0x1, P2 ;  /* 0x000000ff12127211 */ /* 0x000fe200010f0c19 */
[----:B------:R-:W-:Y:S01]  /*4cd0*/  CS2R R72, SRZ ;  /* 0x0000000000487805 */ /* 0x000fe2000001ff00 */
[----:B------:R-:W-:Y:S01]  /*4ce0*/  LEA.HI.X R17, R17, RZ, R24, 0x1, P1 ;  /* 0x000000ff11117211 */ /* 0x000fe200008f0c18 */
[----:B------:R4:W-:Y:S01]  /*4cf0*/  STL [R1+0xc], R28 ;  /* 0x00000c1c01007387 */ /* 0x0009e20000100800 */
[----:B------:R-:W-:Y:S01]  /*4d00*/  CS2R R24, SRZ ;  /* 0x0000000000187805 */ /* 0x000fe2000001ff00 */
[----:B------:R-:W-:Y:S01]  /*4d10*/  CS2R R74, SRZ ;  /* 0x00000000004a7805 */ /* 0x000fe2000001ff00 */
[----:B------:R-:W-:Y:S01]  /*4d20*/  CS2R R76, SRZ ;  /* 0x00000000004c7805 */ /* 0x000fe2000001ff00 */
        /* <DEDUP_REMOVED lines=12> */
[----:B------:R-:W-:Y:S01]  /*4df0*/  STL [R1+0x8], R17 ;  /* 0x0000081101007387 */ /* 0x000fe20000100800 */
        /* <DEDUP_REMOVED lines=8> */
[----:B------:R-:W-:Y:S01]  /*4e80*/  LEA.HI.X R16, R16, RZ, R23, 0x1, P0 ;  /* 0x000000ff10107211 */ /* 0x000fe200000f0c17 */
[----:B----4-:R-:W-:Y:S01]  /*4e90*/  CS2R R28, SRZ ;  /* 0x00000000001c7805 */ /* 0x010fe2000001ff00 */
[----:B------:R-:W-:Y:S01]  /*4ea0*/  CS2R R22, SRZ ;  /* 0x0000000000167805 */ /* 0x000fe2000001ff00 */
[----:B------:R-:W-:Y:S01]  /*4eb0*/  CS2R R110, SRZ ;  /* 0x00000000006e7805 */ /* 0x000fe2000001ff00 */
[----:B-----5:R-:W-:Y:S01]  /*4ec0*/  CS2R R26, SRZ ;  /* 0x00000000001a7805 */ /* 0x020fe2000001ff00 */
[----:B------:R3:W-:Y:S01]  /*4ed0*/  STL [R1], R16 ;  /* 0x0000001001007387 */ /* 0x0007e20000100800 */
[----:B------:R-:W-:Y:S01]  /*4ee0*/  CS2R R112, SRZ ;  /* 0x0000000000707805 */ /* 0x000fe2000001ff00 */
[----:B------:R-:W-:Y:S01]  /*4ef0*/  CS2R R114, SRZ ;  /* 0x0000000000727805 */ /* 0x000fe2000001ff00 */
[----:B--2---:R-:W-:Y:S01]  /*4f00*/  CS2R R20, SRZ ;  /* 0x0000000000147805 */ /* 0x004fe2000001ff00 */
[----:B------:R-:W-:Y:S01]  /*4f10*/  CS2R R116, SRZ ;  /* 0x0000000000747805 */ /* 0x000fe2000001ff00 */
[----:B------:R-:W-:Y:S01]  /*4f20*/  CS2R R118, SRZ ;  /* 0x0000000000767805 */ /* 0x000fe2000001ff00 */
[----:B------:R-:W-:Y:S01]  /*4f30*/  CS2R R120, SRZ ;  /* 0x0000000000787805 */ /* 0x000fe2000001ff00 */
[----:B-1----:R-:W-:Y:S01]  /*4f40*/  IMAD.SHL.U32 R18, R19, 0x8, RZ ;  /* 0x0000000813127824 */ /* 0x002fe200078e00ff */
[----:B------:R-:W-:Y:S01]  /*4f50*/  CS2R R122, SRZ ;  /* 0x00000000007a7805 */ /* 0x000fe2000001ff00 */
[----:B------:R-:W-:Y:S01]  /*4f60*/  CS2R R124, SRZ ;  /* 0x00000000007c7805 */ /* 0x000fe2000001ff00 */
[----:B------:R-:W-:Y:S01]  /*4f70*/  CS2R R126, SRZ ;  /* 0x00000000007e7805 */ /* 0x000fe2000001ff00 */
[----:B------:R-:W-:Y:S01]  /*4f80*/  CS2R R128, SRZ ;  /* 0x0000000000807805 */ /* 0x000fe2000001ff00 */
[----:B------:R-:W-:Y:S01]  /*4f90*/  LOP3.LUT R165, R15, R18, RZ, 0xfc, !PT ;  /* 0x000000120fa57212 */ /* 0x000fe200078efcff */
[----:B------:R-:W-:Y:S01]  /*4fa0*/  CS2R R130, SRZ ;  /* 0x0000000000827805 */ /* 0x000fe2000001ff00 */
[----:B------:R-:W-:Y:S01]  /*4fb0*/  CS2R R18, SRZ ;  /* 0x0000000000127805 */ /* 0x000fe2000001ff00 */
[----:B------:R-:W-:-:S02]  /*4fc0*/  UIADD3 UR14, UR14, -0x180, URZ ;  /* 0xfffffe800e0e7890 */ /* 0x000fc4000fffe03f */
[----:B------:R-:W-:Y:S01]  /*4fd0*/  IMAD.SHL.U32 R197, R165, 0x2, RZ ;  /* 0x00000002a5c57824 */ /* 0x000fe200078e00ff */
[----:B------:R-:W-:Y:S01]  /*4fe0*/  USHF.L.U32 UR9, UR15, 0x1, URZ ;  /* 0x000000010f097899 */ /* 0x000fe2000800063f */
[----:B------:R-:W-:Y:S01]  /*4ff0*/  IMAD.WIDE R164, R189, 0x2, RZ ;  /* 0x00000002bda47825 */ /* 0x000fe200078e02ff */
[----:B------:R-:W-:Y:S02]  /*5000*/  UMOV UR13, 0x2 ;  /* 0x00000002000d7882 */ /* 0x000fe40000000000 */
[----:B------:R-:W-:Y:S01]  /*5010*/  UMOV UR12, URZ ;  /* 0x0000003f000c7c82 */ /* 0x000fe20008000000 */
[----:B------:R-:W-:Y:S01]  /*5020*/  IMAD.WIDE R188, R188, 0x2, RZ ;  /* 0x00000002bcbc7825 */ /* 0x000fe200078e02ff */
[----:B------:R-:W-:Y:S02]  /*5030*/  UMOV UR5, 0xc000 ;  /* 0x0000c00000057882 */ /* 0x000fe40000000000 */
[----:B------:R-:W-:Y:S01]  /*5040*/  UMOV UR4, URZ ;  /* 0x0000003f00047c82 */ /* 0x000fe20008000000 */
[----:B---3--:R-:W-:Y:S01]  /*5050*/  IMAD.SHL.U32 R16, R2, 0x8, RZ ;  /* 0x0000000802107824 */ /* 0x008fe200078e00ff */
[----:B------:R-:W-:Y:S01]  /*5060*/  UMOV UR11, URZ ;  /* 0x0000003f000b7c82 */ /* 0x000fe20008000000 */
[----:B------:R-:W-:Y:S01]  /*5070*/  IMAD.SHL.U32 R2, R0, 0x8, RZ ;  /* 0x0000000800027824 */ /* 0x000fe200078e00ff */
[----:B------:R-:W-:Y:S01]  /*5080*/  ULDC.64 UR6, c[0x0][0x160] ;  /* 0x0000580000067ab9 */ /* 0x000fe20000000a00 */
[----:B------:R-:W-:Y:S01]  /*5090*/  IMAD.SHL.U32 R0, R39, 0x8, RZ ;  /* 0x0000000827007824 */ /* 0x000fe200078e00ff */
[C---:B------:R-:W-:Y:S01]  /*50a0*/  LOP3.LUT R3, R15.reuse, R16, RZ, 0xfc, !PT ;  /* 0x000000100f037212 */ /* 0x040fe200078efcff */
[----:B------:R-:W-:Y:S01]  /*50b0*/  CS2R R38, SRZ ;  /* 0x0000000000267805 */ /* 0x000fe2000001ff00 */
[C---:B------:R-:W-:Y:S01]  /*50c0*/  LOP3.LUT R2, R15.reuse, R2, RZ, 0xfc, !PT ;  /* 0x000000020f027212 */ /* 0x040fe200078efcff */
[----:B------:R-:W-:Y:S01]  /*50d0*/  USHF.L.U64.HI UR10, UR15, 0x1, UR10 ;  /* 0x000000010f0a7899 */ /* 0x000fe2000801020a */
[----:B------:R-:W-:Y:S01]  /*50e0*/  LOP3.LUT R0, R15, R0, RZ, 0xfc, !PT ;  /* 0x000000000f007212 */ /* 0x000fe200078efcff */
[----:B------:R-:W-:Y:S01]  /*50f0*/  IMAD.SHL.U32 R3, R3, 0x2, RZ ;  /* 0x0000000203037824 */ /* 0x000fe200078e00ff */
[----:B------:R-:W-:Y:S01]  /*5100*/  SHF.R.S32.HI R15, RZ, 0x1f, R14 ;  /* 0x0000001fff0f7819 */ /* 0x000fe2000001140e */
[----:B------:R-:W-:Y:S01]  /*5110*/  IMAD.SHL.U32 R2, R2, 0x2, RZ ;  /* 0x0000000202027824 */ /* 0x000fe200078e00ff */
[----:B------:R-:W-:Y:S01]  /*5120*/  SHF.R.S32.HI R16, RZ, 0x1f, R13 ;  /* 0x0000001fff107819 */ /* 0x000fe2000001140d */
[----:B------:R-:W-:Y:S01]  /*5130*/  IMAD.SHL.U32 R0, R0, 0x2, RZ ;  /* 0x0000000200007824 */ /* 0x000fe200078e00ff */
[C---:B------:R-:W-:Y:S01]  /*5140*/  SHF.L.U64.HI R17, R14.reuse, 0x1, R15 ;  /* 0x000000010e117819 */ /* 0x040fe2000001020f */
[----:B------:R-:W-:Y:S01]  /*5150*/  IMAD.SHL.U32 R14, R14, 0x2, RZ ;  /* 0x000000020e0e7824 */ /* 0x000fe200078e00ff */
[C---:B------:R-:W-:Y:S01]  /*5160*/  SHF.L.U64.HI R16, R13.reuse, 0x1, R16 ;  /* 0x000000010d107819 */ /* 0x040fe20000010210 */
[----:B------:R-:W-:Y:S01]  /*5170*/  IMAD.SHL.U32 R13, R13, 0x2, RZ ;  /* 0x000000020d0d7824 */ /* 0x000fe200078e00ff */
[----:B------:R-:W-:Y:S01]  /*5180*/  SHF.R.S32.HI R15, RZ, 0x1f, R12 ;  /* 0x0000001fff0f7819 */ /* 0x000fe2000001140c */
[----:B------:R-:W-:Y:S01]  /*5190*/  STL [R1+0x8c], R17 ;  /* 0x00008c1101007387 */ /* 0x000fe20000100800 */
[----:B------:R-:W-:-:S02]  /*51a0*/  UIADD3 UR8, UR17, UR8, URZ ;  /* 0x0000000811087290 */ /* 0x000fc4000fffe03f */
[C---:B------:R-:W-:Y:S01]  /*51b0*/  SHF.L.U64.HI R15, R12.reuse, 0x1, R15 ;  /* 0x000000010c0f7819 */ /* 0x040fe2000001020f */
[----:B------:R1:W-:Y:S01]  /*51c0*/  STL [R1+0x88], R14 ;  /* 0x0000880e01007387 */ /* 0x0003e20000100800 */
[----:B------:R-:W-:-:S03]  /*51d0*/  IMAD.SHL.U32 R12, R12, 0x2, RZ ;  /* 0x000000020c0c7824 */ /* 0x000fc600078e00ff */
[----:B------:R2:W-:Y:S04]  /*51e0*/  STL [R1+0x84], R16 ;  /* 0x0000841001007387 */ /* 0x0005e80000100800 */
[----:B------:R3:W-:Y:S04]  /*51f0*/  STL [R1+0x80], R13 ;  /* 0x0000800d01007387 */ /* 0x0007e80000100800 */
[----:B------:R-:W-:Y:S04]  /*5200*/  STL [R1+0x7c], R15 ;  /* 0x00007c0f01007387 */ /* 0x000fe80000100800 */
[----:B------:R4:W-:Y:S01]  /*5210*/  STL [R1+0x78], R12 ;  /* 0x0000780c01007387 */ /* 0x0009e20000100800 */
[----:B-1----:R-:W-:-:S04]  /*5220*/  SHF.R.S32.HI R14, RZ, 0x1f, R11 ;  /* 0x0000001fff0e7819 */ /* 0x002fc8000001140b */
[C---:B------:R-:W-:Y:S01]  /*5230*/  SHF.L.U64.HI R14, R11.reuse, 0x1, R14 ;  /* 0x000000010b0e7819 */ /* 0x040fe2000001020e */
[----:B------:R-:W-:Y:S01]  /*5240*/  IMAD.SHL.U32 R11, R11, 0x2, RZ ;  /* 0x000000020b0b7824 */ /* 0x000fe200078e00ff */
[----:B--2---:R-:W-:Y:S01]  /*5250*/  CS2R R16, SRZ ;  /* 0x0000000000107805 */ /* 0x004fe2000001ff00 */
[----:B---3--:R-:W-:Y:S02]  /*5260*/  SHF.R.S32.HI R13, RZ, 0x1f, R10 ;  /* 0x0000001fff0d7819 */ /* 0x008fe4000001140a */
[----:B------:R1:W-:Y:S02]  /*5270*/  STL [R1+0x74], R14 ;  /* 0x0000740e01007387 */ /* 0x0003e40000100800 */
[C---:B------:R-:W-:Y:S02]  /*5280*/  SHF.L.U64.HI R13, R10.reuse, 0x1, R13 ;  /* 0x000000010a0d7819 */ /* 0x040fe4000001020d */
[----:B------:R2:W-:Y:S01]  /*5290*/  STL [R1+0x70], R11 ;  /* 0x0000700b01007387 */ /* 0x0005e20000100800 */
[----:B------:R-:W-:Y:S01]  /*52a0*/  IMAD.SHL.U32 R10, R10, 0x2, RZ ;  /* 0x000000020a0a7824 */ /* 0x000fe200078e00ff */
[----:B----4-:R-:W-:-:S02]  /*52b0*/  SHF.R.S32.HI R12, RZ, 0x1f, R9 ;  /* 0x0000001fff0c7819 */ /* 0x010fc40000011409 */
[----:B------:R3:W-:Y:S04]  /*52c0*/  STL [R1+0x6c], R13 ;  /* 0x00006c0d01007387 */ /* 0x0007e80000100800 */
[----:B------:R4:W-:Y:S01]  /*52d0*/  STL [R1+0x68], R10 ;  /* 0x0000680a01007387 */ /* 0x0009e20000100800 */
[----:B-1----:R-:W-:Y:S01]  /*52e0*/  CS2R R14, SRZ ;  /* 0x00000000000e7805 */ /* 0x002fe2000001ff00 */
[----:B--2---:R-:W-:Y:S02]  /*52f0*/  SHF.R.S32.HI R11, RZ, 0x1f, R8 ;  /* 0x0000001fff0b7819 */ /* 0x004fe40000011408 */
[C---:B---3--:R-:W-:Y:S01]  /*5300*/  SHF.L.U64.HI R13, R9.reuse, 0x1, R12 ;  /* 0x00000001090d7819 */ /* 0x048fe2000001020c */
[----:B------:R-:W-:Y:S01]  /*5310*/  IMAD.SHL.U32 R12, R9, 0x2, RZ ;  /* 0x00000002090c7824 */ /* 0x000fe200078e00ff */
[C---:B------:R-:W-:Y:S01]  /*5320*/  SHF.L.U64.HI R9, R8.reuse, 0x1, R11 ;  /* 0x0000000108097819 */ /* 0x040fe2000001020b */
[----:B------:R-:W-:Y:S01]  /*5330*/  IMAD.SHL.U32 R8, R8, 0x2, RZ ;  /* 0x0000000208087824 */ /* 0x000fe200078e00ff */
[----:B----4-:R-:W-:Y:S01]  /*5340*/  SHF.R.S32.HI R10, RZ, 0x1f, R7 ;  /* 0x0000001fff0a7819 */ /* 0x010fe20000011407 */
[----:B------:R-:W-:Y:S01]  /*5350*/  STL [R1+0x64], R13 ;  /* 0x0000640d01007387 */ /* 0x000fe20000100800 */
[----:B------:R-:W-:-:S03]  /*5360*/  SHF.R.S32.HI R11, RZ, 0x1f, R6 ;  /* 0x0000001fff0b7819 */ /* 0x000fc60000011406 */
[----:B------:R1:W-:Y:S04]  /*5370*/  STL [R1+0x60], R12 ;  /* 0x0000600c01007387 */ /* 0x0003e80000100800 */
[----:B------:R2:W-:Y:S04]  /*5380*/  STL [R1+0x5c], R9 ;  /* 0x00005c0901007387 */ /* 0x0005e80000100800 */
[----:B------:R3:W-:Y:S01]  /*5390*/  STL [R1+0x58], R8 ;  /* 0x0000580801007387 */ /* 0x0007e20000100800 */
[C---:B-1----:R-:W-:Y:S01]  /*53a0*/  SHF.L.U64.HI R12, R7.reuse, 0x1, R10 ;  /* 0x00000001070c7819 */ /* 0x042fe2000001020a */
[----:B------:R-:W-:-:S02]  /*53b0*/  IMAD.SHL.U32 R10, R7, 0x2, RZ ;  /* 0x00000002070a7824 */ /* 0x000fc400078e00ff */
[C---:B------:R-:W-:Y:S01]  /*53c0*/  IMAD.SHL.U32 R7, R6.reuse, 0x2, RZ ;  /* 0x0000000206077824 */ /* 0x040fe200078e00ff */
[----:B--2---:R-:W-:Y:S01]  /*53d0*/  SHF.R.S32.HI R9, RZ, 0x1f, R4 ;  /* 0x0000001fff097819 */ /* 0x004fe20000011404 */
[----:B------:R1:W-:Y:S01]  /*53e0*/  STL [R1+0x54], R12 ;  /* 0x0000540c01007387 */ /* 0x0003e20000100800 */
[----:B---3--:R-:W-:-:S03]  /*53f0*/  SHF.L.U64.HI R8, R6, 0x1, R11 ;  /* 0x0000000106087819 */ /* 0x008fc6000001020b */
[----:B------:R2:W-:Y:S01]  /*5400*/  STL [R1+0x50], R10 ;  /* 0x0000500a01007387 */ /* 0x0005e20000100800 */
[C---:B------:R-:W-:Y:S01]  /*5410*/  SHF.L.U64.HI R6, R4.reuse, 0x1, R9 ;  /* 0x0000000104067819 */ /* 0x040fe20000010209 */
[----:B------:R-:W-:Y:S02]  /*5420*/  IMAD.SHL.U32 R4, R4, 0x2, RZ ;  /* 0x0000000204047824 */ /* 0x000fe400078e00ff */
[----:B------:R3:W-:Y:S04]  /*5430*/  STL [R1+0x4c], R8 ;  /* 0x00004c0801007387 */ /* 0x0007e80000100800 */
[----:B------:R-:W-:Y:S04]  /*5440*/  STL [R1+0x48], R7 ;  /* 0x0000480701007387 */ /* 0x000fe80000100800 */
[----:B------:R4:W-:Y:S04]  /*5450*/  STL [R1+0x44], R6 ;  /* 0x0000440601007387 */ /* 0x0009e80000100800 */
[----:B------:R5:W-:Y:S04]  /*5460*/  STL [R1+0x40], R4 ;  /* 0x0000400401007387 */ /* 0x000be80000100800 */
[----:B------:R-:W-:Y:S01]  /*5470*/  STL [R1+0x90], R178 ;  /* 0x000090b201007387 */ /* 0x000fe20000100800 */
[----:B-1----:R-:W-:-:S03]  /*5480*/  CS2R R12, SRZ ;  /* 0x00000000000c7805 */ /* 0x002fc6000001ff00 */
[----:B------:R1:W-:Y:S01]  /*5490*/  STL.64 [R1+0x140], R166 ;  /* 0x000140a601007387 */ /* 0x0003e20000100a00 */
[----:B--2---:R-:W-:-:S03]  /*54a0*/  CS2R R10, SRZ ;  /* 0x00000000000a7805 */ /* 0x004fc6000001ff00 */
[----:B------:R2:W-:Y:S01]  /*54b0*/  STL.64 [R1+0x138], R164 ;  /* 0x000138a401007387 */ /* 0x0005e20000100a00 */
[----:B---3--:R-:W-:-:S03]  /*54c0*/  CS2R R8, SRZ ;  /* 0x0000000000087805 */ /* 0x008fc6000001ff00 */
[----:B------:R-:W-:Y:S01]  /*54d0*/  STL.64 [R1+0x130], R188 ;  /* 0x000130bc01007387 */ /* 0x000fe20000100a00 */
[----:B----4-:R-:W-:Y:S01]  /*54e0*/  CS2R R6, SRZ ;  /* 0x0000000000067805 */ /* 0x010fe2000001ff00 */
[----:B-----5:R-:W-:Y:S01]  /*54f0*/  CS2R R4, SRZ ;  /* 0x0000000000047805 */ /* 0x020fe2000001ff00 */
[----:B-1----:R-:W-:-:S04]  /*5500*/  IMAD.WIDE R166, R187, 0x2, RZ ;  /* 0x00000002bba67825 */ /* 0x002fc800078e02ff */
[----:B--2---:R-:W-:Y:S01]  /*5510*/  IMAD.WIDE R164, R186, 0x2, RZ ;  /* 0x00000002baa47825 */ /* 0x004fe200078e02ff */
[----:B------:R1:W-:Y:S03]  /*5520*/  STL.64 [R1+0x128], R166 ;  /* 0x000128a601007387 */ /* 0x0003e60000100a00 */
[----:B------:R-:W-:Y:S01]  /*5530*/  IMAD.WIDE R186, R185, 0x2, RZ ;  /* 0x00000002b9ba7825 */ /* 0x000fe200078e02ff */
[----:B------:R2:W-:Y:S04]  /*5540*/  STL.64 [R1+0x120], R164 ;  /* 0x000120a401007387 */ /* 0x0005e80000100a00 */
[----:B------:R-:W-:Y:S01]  /*5550*/  STL.64 [R1+0x118], R186 ;  /* 0x000118ba01007387 */ /* 0x000fe20000100a00 */
        /* <DEDUP_REMOVED lines=29> */
[----:B------:R3:W-:Y:S01]  /*5730*/  STL.64 [R1+0xa0], R170 ;  /* 0x0000a0aa01007387 */ /* 0x0007e20000100a00 */
[----:B-1----:R-:W-:Y:S01]  /*5740*/  IMAD.WIDE R166, R168, 0x2, RZ ;  /* 0x00000002a8a67825 */ /* 0x002fe200078e02ff */
[----:B--2---:R-:W-:-:S04]  /*5750*/  IADD3 R164, R178, -0x3, RZ ;  /* 0xfffffffdb2a47810 */ /* 0x004fc80007ffe0ff */
[----:B------:R3:W-:Y:S04]  /*5760*/  STL.64 [R1+0x98], R166 ;  /* 0x000098a601007387 */ /* 0x0007e80000100a00 */
[----:B------:R3:W-:Y:S02]  /*5770*/  STL [R1+0x94], R164 ;  /* 0x000094a401007387 */ /* 0x0007e40000100800 */
.L_x_1:
[C---:B--2---:R-:W-:Y:S01]  /*5780*/  HMMA.16816.F32 R4, R132.reuse, R136, R4 ;  /* 0x000000888404723c */ /* 0x044fe20000001804 */
[----:B---3--:R-:W2:Y:S01]  /*5790*/  LDL R164, [R1+0x94] ;  /* 0x0000940001a47983 */ /* 0x008ea20000100800 */
[----:B------:R-:W-:Y:S02]  /*57a0*/  UIADD3 UR12, UR12, 0x1, URZ ;  /* 0x000000010c0c7890 */ /* 0x000fe4000fffe03f */
[----:B------:R-:W-:Y:S01]  /*57b0*/  UIADD3 UR13, UR13, 0x1, URZ ;  /* 0x000000010d0d7890 */ /* 0x000fe2000fffe03f */
[----:B------:R-:W-:Y:S01]  /*57c0*/  ISETP.GE.AND P0, PT, R206, UR14, PT ;  /* 0x0000000ece007c0c */ /* 0x000fe2000bf06270 */
[----:B------:R-:W-:Y:S02]  /*57d0*/  LDSM.16.MT88.4 R168, [R203+UR5+0x2000] ;  /* 0x00200005cba8783b */ /* 0x000fe40008004200 */
[C---:B------:R-:W-:Y:S01]  /*57e0*/  HMMA.16816.F32 R8, R132.reuse, R138, R8 ;  /* 0x0000008a8408723c */ /* 0x040fe20000001808 */
[----:B------:R-:W-:Y:S02]  /*57f0*/  UISETP.GE.AND UP0, UPT, UR13, 0x3, UPT ;  /* 0x000000030d00788c */ /* 0x000fe4000bf06270 */
[----:B------:R-:W-:Y:S02]  /*5800*/  LDSM.16.MT88.4 R172, [R202+UR5+0x2000] ;  /* 0x00200005caac783b */ /* 0x000fe40008004200 */
[----:B------:R-:W-:Y:S02]  /*5810*/  USEL UR13, UR13, URZ, !UP0 ;  /* 0x0000003f0d0d7287 */ /* 0x000fe4000c000000 */
[----:B------:R-:W-:Y:S01]  /*5820*/  UISETP.GE.AND UP0, UPT, UR12, 0x3, UPT ;  /* 0x000000030c00788c */ /* 0x000fe2000bf06270 */
[C---:B------:R-:W-:Y:S01]  /*5830*/  HMMA.16816.F32 R12, R132.reuse, R140, R12 ;  /* 0x0000008c840c723c */ /* 0x040fe2000000180c */
[----:B------:R-:W-:Y:S01]  /*5840*/  LDSM.16.MT88.4 R176, [R201+UR5+0x2000] ;  /* 0x00200005c9b0783b */ /* 0x000fe20008004200 */
[----:B------:R-:W-:Y:S02]  /*5850*/  ULEA UR15, UR13, 0xc000, 0x10 ;  /* 0x0000c0000d0f7891 */ /* 0x000fe4000f8e803f */
[----:B------:R-:W-:Y:S02]  /*5860*/  USEL UR12, UR12, URZ, !UP0 ;  /* 0x0000003f0c0c7287 */ /* 0x000fe4000c000000 */
[----:B------:R-:W-:Y:S02]  /*5870*/  LDSM.16.MT88.4 R180, [R200+UR5+0x2000] ;  /* 0x00200005c8b4783b */ /* 0x000fe40008004200 */
[C---:B------:R-:W-:Y:S03]  /*5880*/  HMMA.16816.F32 R16, R132.reuse, R142, R16 ;  /* 0x0000008e8410723c */ /* 0x040fe60000001810 */
[----:B------:R-:W-:Y:S05]  /*5890*/  LDSM.16.M88.4 R184, [R199+UR4+0x1000] ;  /* 0x00100004c7b8783b */ /* 0x000fea0008000200 */
[C---:B------:R-:W-:Y:S01]  /*58a0*/  HMMA.16816.F32 R20, R132.reuse, R144, R20 ;  /* 0x000000908414723c */ /* 0x040fe20000001814 */
[----:B------:R-:W-:Y:S05]  /*58b0*/  LDSM.16.M88.4 R188, [R199+UR4+0x2000] ;  /* 0x00200004c7bc783b */ /* 0x000fea0008000200 */
[----:B------:R-:W-:Y:S02]  /*58c0*/  LDSM.16.M88.4 R192, [R199+UR4+0x3000] ;  /* 0x00300004c7c0783b */ /* 0x000fe40008000200 */
[C---:B------:R-:W-:Y:S08]  /*58d0*/  HMMA.16816.F32 R24, R132.reuse, R146, R24 ;  /* 0x000000928418723c */ /* 0x040ff00000001818 */
[C---:B------:R-:W-:Y:S08]  /*58e0*/  HMMA.16816.F32 R28, R132.reuse, R148, R28 ;  /* 0x00000094841c723c */ /* 0x040ff0000000181c */
[----:B------:R-:W-:Y:S01]  /*58f0*/  HMMA.16816.F32 R32, R132, R150, R32 ;  /* 0x000000968420723c */ /* 0x000fe20000001820 */
[----:B------:R-:W-:Y:S07]  /*5900*/  LDSM.16.M88.4 R132, [R198+UR4] ;  /* 0x00000004c684783b */ /* 0x000fee0008000200 */
[C---:B------:R-:W-:Y:S08]  /*5910*/  HMMA.16816.F32 R36, R152.reuse, R136, R36 ;  /* 0x000000889824723c */ /* 0x040ff00000001824 */
[C---:B------:R-:W-:Y:S08]  /*5920*/  HMMA.16816.F32 R40, R152.reuse, R138, R40 ;  /* 0x0000008a9828723c */ /* 0x040ff00000001828 */
[C---:B------:R-:W-:Y:S08]  /*5930*/  HMMA.16816.F32 R44, R152.reuse, R140, R44 ;  /* 0x0000008c982c723c */ /* 0x040ff0000000182c */
[C---:B------:R-:W-:Y:S08]  /*5940*/  HMMA.16816.F32 R48, R152.reuse, R142, R48 ;  /* 0x0000008e9830723c */ /* 0x040ff00000001830 */
[C---:B------:R-:W-:Y:S08]  /*5950*/  HMMA.16816.F32 R52, R152.reuse, R144, R52 ;  /* 0x000000909834723c */ /* 0x040ff00000001834 */
[C---:B------:R-:W-:Y:S08]  /*5960*/  HMMA.16816.F32 R56, R152.reuse, R146, R56 ;  /* 0x000000929838723c */ /* 0x040ff00000001838 */
[C---:B------:R-:W-:Y:S08]  /*5970*/  HMMA.16816.F32 R60, R152.reuse, R148, R60 ;  /* 0x00000094983c723c */ /* 0x040ff0000000183c */
[----:B------:R-:W-:Y:S01]  /*5980*/  HMMA.16816.F32 R64, R152, R150, R64 ;  /* 0x000000969840723c */ /* 0x000fe20000001840 */
[----:B------:R-:W-:Y:S07]  /*5990*/  LDSM.16.M88.4 R152, [R198+UR4+0x1000] ;  /* 0x00100004c698783b */ /* 0x000fee0008000200 */
        /* <DEDUP_REMOVED lines=10> */
[C---:B------:R-:W-:Y:S01]  /*5a40*/  HMMA.16816.F32 R104, R160.reuse, R138, R104 ;  /* 0x0000008aa068723c */ /* 0x040fe20000001868 */
[----:B------:R-:W-:Y:S07]  /*5a50*/  LDSM.16.MT88.4 R136, [R203+UR5+0x4000] ;  /* 0x00400005cb88783b */ /* 0x000fee0008004200 */
[C---:B------:R-:W-:Y:S08]  /*5a60*/  HMMA.16816.F32 R108, R160.reuse, R140, R108 ;  /* 0x0000008ca06c723c */ /* 0x040ff0000000186c */
[C---:B------:R-:W-:Y:S01]  /*5a70*/  HMMA.16816.F32 R112, R160.reuse, R142, R112 ;  /* 0x0000008ea070723c */ /* 0x040fe20000001870 */
[----:B------:R-:W-:Y:S07]  /*5a80*/  LDSM.16.MT88.4 R140, [R202+UR5+0x4000] ;  /* 0x00400005ca8c783b */ /* 0x000fee0008004200 */
[C---:B------:R-:W-:Y:S08]  /*5a90*/  HMMA.16816.F32 R116, R160.reuse, R144, R116 ;  /* 0x00000090a074723c */ /* 0x040ff00000001874 */
[C---:B------:R-:W-:Y:S01]  /*5aa0*/  HMMA.16816.F32 R120, R160.reuse, R146, R120 ;  /* 0x00000092a078723c */ /* 0x040fe20000001878 */
[----:B------:R-:W-:Y:S07]  /*5ab0*/  LDSM.16.MT88.4 R144, [R201+UR5+0x4000] ;  /* 0x00400005c990783b */ /* 0x000fee0008004200 */
[C---:B------:R-:W-:Y:S08]  /*5ac0*/  HMMA.16816.F32 R124, R160.reuse, R148, R124 ;  /* 0x00000094a07c723c */ /* 0x040ff0000000187c */
[----:B------:R-:W-:Y:S01]  /*5ad0*/  HMMA.16816.F32 R128, R160, R150, R128 ;  /* 0x00000096a080723c */ /* 0x000fe20000001880 */
[----:B------:R-:W-:Y:S05]  /*5ae0*/  LDSM.16.MT88.4 R148, [R200+UR5+0x4000] ;  /* 0x00400005c894783b */ /* 0x000fea0008004200 */
[----:B------:R-:W-:Y:S01]  /*5af0*/  LDSM.16.M88.4 R160, [R198+UR4+0x3000] ;  /* 0x00300004c6a0783b */ /* 0x000fe20008000200 */
[----:B--2---:R-:W-:Y:S01]  /*5b00*/  ISETP.LE.AND P1, PT, R164, UR11, PT ;  /* 0x0000000ba4007c0c */ /* 0x004fe2000bf23270 */
[----:B------:R-:W-:Y:S03]  /*5b10*/  UIADD3 UR11, UR11, 0x1, URZ ;  /* 0x000000010b0b7890 */ /* 0x000fe6000fffe03f */
[----:B-1----:R-:W1:-:S02]  /*5b20*/  LDSM.16.M88.4 R164, [R199+UR4] ;  /* 0x00000004c7a4783b */ /* 0x002e440008000200 */
[C---:B-1----:R-:W-:Y:S08]  /*5b30*/  HMMA.16816.F32 R4, R164.reuse, R168, R4 ;  /* 0x000000a8a404723c */ /* 0x042ff00000001804 */
[C---:B------:R-:W-:Y:S08]  /*5b40*/  HMMA.16816.F32 R8, R164.reuse, R170, R8 ;  /* 0x000000aaa408723c */ /* 0x040ff00000001808 */
[C---:B------:R-:W-:Y:S08]  /*5b50*/  HMMA.16816.F32 R12, R164.reuse, R172, R12 ;  /* 0x000000aca40c723c */ /* 0x040ff0000000180c */
[C---:B------:R-:W-:Y:S08]  /*5b60*/  HMMA.16816.F32 R16, R164.reuse, R174, R16 ;  /* 0x000000aea410723c */ /* 0x040ff00000001810 */
[C---:B------:R-:W-:Y:S08]  /*5b70*/  HMMA.16816.F32 R20, R164.reuse, R176, R20 ;  /* 0x000000b0a414723c */ /* 0x040ff00000001814 */
        /* <DEDUP_REMOVED lines=24> */
[----:B------:R-:W1:Y:S07]  /*5d00*/  LDSM.16.MT88.4 R168, [R203+UR5+0x6000] ;  /* 0x00600005cba8783b */ /* 0x000e6e0008004200 */
[C---:B------:R-:W-:Y:S08]  /*5d10*/  HMMA.16816.F32 R108, R192.reuse, R172, R108 ;  /* 0x000000acc06c723c */ /* 0x040ff0000000186c */
[C---:B------:R-:W-:Y:S01]  /*5d20*/  HMMA.16816.F32 R112, R192.reuse, R174, R112 ;  /* 0x000000aec070723c */ /* 0x040fe20000001870 */
[----:B------:R-:W1:Y:S07]  /*5d30*/  LDSM.16.MT88.4 R172, [R202+UR5+0x6000] ;  /* 0x00600005caac783b */ /* 0x000e6e0008004200 */
[C---:B------:R-:W-:Y:S08]  /*5d40*/  HMMA.16816.F32 R116, R192.reuse, R176, R116 ;  /* 0x000000b0c074723c */ /* 0x040ff00000001874 */
[C---:B------:R-:W-:Y:S01]  /*5d50*/  HMMA.16816.F32 R120, R192.reuse, R178, R120 ;  /* 0x000000b2c078723c */ /* 0x040fe20000001878 */
[----:B------:R-:W1:Y:S07]  /*5d60*/  LDSM.16.MT88.4 R176, [R201+UR5+0x6000] ;  /* 0x00600005c9b0783b */ /* 0x000e6e0008004200 */
[C---:B------:R-:W-:Y:S08]  /*5d70*/  HMMA.16816.F32 R124, R192.reuse, R180, R124 ;  /* 0x000000b4c07c723c */ /* 0x040ff0000000187c */
[----:B------:R-:W-:Y:S01]  /*5d80*/  HMMA.16816.F32 R128, R192, R182, R128 ;  /* 0x000000b6c080723c */ /* 0x000fe20000001880 */
[----:B------:R-:W1:Y:S05]  /*5d90*/  LDSM.16.MT88.4 R180, [R200+UR5+0x6000] ;  /* 0x00600005c8b4783b */ /* 0x000e6a0008004200 */
[----:B------:R-:W2:-:S02]  /*5da0*/  LDSM.16.M88.4 R192, [R197+UR4+0x3000] ;  /* 0x00300004c5c0783b */ /* 0x000e840008000200 */
        /* <DEDUP_REMOVED lines=29> */
[----:B------:R-:W3:Y:S07]  /*5f80*/  LDSM.16.MT88.4 R136, [R203+UR5+0x8000] ;  /* 0x00800005cb88783b */ /* 0x000eee0008004200 */
[C---:B------:R-:W-:Y:S08]  /*5f90*/  HMMA.16816.F32 R108, R160.reuse, R140, R108 ;  /* 0x0000008ca06c723c */ /* 0x040ff0000000186c */
[C---:B------:R-:W-:Y:S01]  /*5fa0*/  HMMA.16816.F32 R112, R160.reuse, R142, R112 ;  /* 0x0000008ea070723c */ /* 0x040fe20000001870 */
[----:B------:R-:W3:Y:S07]  /*5fb0*/  LDSM.16.MT88.4 R140, [R202+UR5+0x8000] ;  /* 0x00800005ca8c783b */ /* 0x000eee0008004200 */
[C---:B------:R-:W-:Y:S08]  /*5fc0*/  HMMA.16816.F32 R116, R160.reuse, R144, R116 ;  /* 0x00000090a074723c */ /* 0x040ff00000001874 */
[C---:B------:R-:W-:Y:S01]  /*5fd0*/  HMMA.16816.F32 R120, R160.reuse, R146, R120 ;  /* 0x00000092a078723c */ /* 0x040fe20000001878 */
[----:B------:R-:W3:Y:S07]  /*5fe0*/  LDSM.16.MT88.4 R144, [R201+UR5+0x8000] ;  /* 0x00800005c990783b */ /* 0x000eee0008004200 */
[C---:B------:R-:W-:Y:S08]  /*5ff0*/  HMMA.16816.F32 R124, R160.reuse, R148, R124 ;  /* 0x00000094a07c723c */ /* 0x040ff0000000187c */
[----:B------:R-:W-:Y:S01]  /*6000*/  HMMA.16816.F32 R128, R160, R150, R128 ;  /* 0x00000096a080723c */ /* 0x000fe20000001880 */
[----:B------:R-:W3:Y:S05]  /*6010*/  LDSM.16.MT88.4 R148, [R200+UR5+0x8000] ;  /* 0x00800005c894783b */ /* 0x000eea0008004200 */
[----:B------:R-:W4:-:S02]  /*6020*/  LDSM.16.M88.4 R160, [R196+UR4+0x3000] ;  /* 0x00300004c4a0783b */ /* 0x000f040008000200 */
        /* <DEDUP_REMOVED lines=27> */
[C---:B--2---:R-:W-:Y:S08]  /*61e0*/  HMMA.16816.F32 R100, R192.reuse, R168, R100 ;  /* 0x000000a8c064723c */ /* 0x044ff00000001864 */
        /* <DEDUP_REMOVED lines=12> */
[C---:B---3--:R-:W-:Y:S08]  /*62b0*/  HMMA.16816.F32 R4, R132.reuse, R136, R4 ;  /* 0x000000888404723c */ /* 0x048ff00000001804 */
        /* <DEDUP_REMOVED lines=26> */
[C---:B----4-:R-:W-:Y:S08]  /*6460*/  HMMA.16816.F32 R100, R160.reuse, R136, R100 ;  /* 0x00000088a064723c */ /* 0x050ff00000001864 */
        /* <DEDUP_REMOVED lines=50> */
[----:B------:R-:W1:Y:S02]  /*6790*/  LDSM.16.MT88.4 R180, [R200+UR5+0xe000] ;  /* 0x00e00005c8b4783b */ /* 0x000e640008004200 */
[----:B------:R-:W-:Y:S03]  /*67a0*/  ULEA UR5, UR12, 0xc000, 0x10 ;  /* 0x0000c0000c057891 */ /* 0x000fe6000f8e803f */
[----:B------:R-:W2:-:S02]  /*67b0*/  LDSM.16.M88.4 R192, [R0+UR4+0x3000] ;  /* 0x0030000400c0783b */ /* 0x000e840008000200 */
[C---:B---3--:R-:W-:Y:S01]  /*67c0*/  HMMA.16816.F32 R4, R132.reuse, R136, R4 ;  /* 0x000000888404723c */ /* 0x048fe20000001804 */
[----:B------:R-:W-:Y:S02]  /*67d0*/  USHF.L.U32 UR4, UR12, 0xe, URZ ;  /* 0x0000000e0c047899 */ /* 0x000fe4000800063f */
[----:B------:R-:W-:Y:S05]  /*67e0*/  BAR.SYNC.DEFER_BLOCKING 0x0 ;  /* 0x0000000000007b1d */ /* 0x000fea0000010000 */
[C---:B------:R-:W-:Y:S08]  /*67f0*/  HMMA.16816.F32 R8, R132.reuse, R138, R8 ;  /* 0x0000008a8408723c */ /* 0x040ff00000001808 */
[C---:B------:R-:W-:Y:S08]  /*6800*/  HMMA.16816.F32 R12, R132.reuse, R140, R12 ;  /* 0x0000008c840c723c */ /* 0x040ff0000000180c */
[C---:B------:R-:W-:Y:S08]  /*6810*/  HMMA.16816.F32 R16, R132.reuse, R142, R16 ;  /* 0x0000008e8410723c */ /* 0x040ff00000001810 */
[C---:B------:R-:W-:Y:S08]  /*6820*/  HMMA.16816.F32 R20, R132.reuse, R144, R20 ;  /* 0x000000908414723c */ /* 0x040ff00000001814 */
[C---:B------:R-:W-:Y:S08]  /*6830*/  HMMA.16816.F32 R24, R132.reuse, R146, R24 ;  /* 0x000000928418723c */ /* 0x040ff00000001818 */
[C---:B------:R-:W-:Y:S08]  /*6840*/  HMMA.16816.F32 R28, R132.reuse, R148, R28 ;  /* 0x00000094841c723c */ /* 0x040ff0000000181c */
[----:B------:R-:W-:Y:S01]  /*6850*/  HMMA.16816.F32 R32, R132, R150, R32 ;  /* 0x000000968420723c */ /* 0x000fe20000001820 */
[----:B------:R-:W3:Y:S05]  /*6860*/  S2R R135, SR_TID.X ;  /* 0x0000000000877919 */ /* 0x000eea0000002100 */
[----:B------:R-:W5:Y:S01]  /*6870*/  LDL R134, [R1] ;  /* 0x0000000001867983 */ /* 0x000f620000100800 */
[C---:B------:R-:W-:Y:S01]  /*6880*/  LOP3.LUT R133, R206.reuse, 0x8, RZ, 0xfc, !PT ;  /* 0x00000008ce857812 */ /* 0x040fe200078efcff */
[C---:B------:R-:W-:Y:S05]  /*6890*/  HMMA.16816.F32 R36, R152.reuse, R136, R36 ;  /* 0x000000889824723c */ /* 0x040fea0000001824 */
[----:B------:R-:W-:Y:S03]  /*68a0*/  LOP3.LUT R132, R206, 0x4, RZ, 0xfc, !PT ;  /* 0x00000004ce847812 */ /* 0x000fe600078efcff */
[C---:B------:R-:W-:Y:S03]  /*68b0*/  HMMA.16816.F32 R40, R152.reuse, R138, R40 ;  /* 0x0000008a9828723c */ /* 0x040fe60000001828 */
[----:B------:R-:W-:Y:S02]  /*68c0*/  ISETP.GE.AND P3, PT, R132, UR14, PT ;  /* 0x0000000e84007c0c */ /* 0x000fe4000bf66270 */
[----:B------:R-:W-:Y:S03]  /*68d0*/  LOP3.LUT R132, R206, 0xc, RZ, 0xfc, !PT ;  /* 0x0000000cce847812 */ /* 0x000fe600078efcff */
[C---:B------:R-:W-:Y:S04]  /*68e0*/  HMMA.16816.F32 R44, R152.reuse, R140, R44 ;  /* 0x0000008c982c723c */ /* 0x040fe8000000182c */
[----:B---3--:R-:W-:Y:S04]  /*68f0*/  IMAD.SHL.U32 R135, R135, 0x8, RZ ;  /* 0x0000000887877824 */ /* 0x008fe800078e00ff */
[C---:B------:R-:W-:Y:S04]  /*6900*/  HMMA.16816.F32 R48, R152.reuse, R142, R48 ;  /* 0x0000008e9830723c */ /* 0x040fe80000001830 */
[----:B------:R-:W-:Y:S04]  /*6910*/  LOP3.LUT R135, R135, 0x78, RZ, 0xc0, !PT ;  /* 0x0000007887877812 */ /* 0x000fe800078ec0ff */
[C---:B------:R-:W-:Y:S03]  /*6920*/  HMMA.16816.F32 R52, R152.reuse, R144, R52 ;  /* 0x000000909834723c */ /* 0x040fe60000001834 */
[----:B------:R-:W-:Y:S02]  /*6930*/  ISETP.GE.AND P2, PT, R135, UR14, PT ;  /* 0x0000000e87007c0c */ /* 0x000fe4000bf46270 */
[----:B------:R-:W3:Y:S03]  /*6940*/  LDL R135, [R1+0xc] ;  /* 0x00000c0001877983 */ /* 0x000ee60000100800 */
[C---:B------:R-:W-:Y:S08]  /*6950*/  HMMA.16816.F32 R56, R152.reuse, R146, R56 ;  /* 0x000000929838723c */ /* 0x040ff00000001838 */
[C---:B------:R-:W-:Y:S08]  /*6960*/  HMMA.16816.F32 R60, R152.reuse, R148, R60 ;  /* 0x00000094983c723c */ /* 0x040ff0000000183c */
[----:B------:R-:W-:Y:S01]  /*6970*/  HMMA.16816.F32 R64, R152, R150, R64 ;  /* 0x000000969840723c */ /* 0x000fe20000001840 */
[----:B------:R-:W2:Y:S05]  /*6980*/  LDL R155, [R1+0x4] ;  /* 0x00000400019b7983 */ /* 0x000eaa0000100800 */
[----:B------:R-:W5:Y:S02]  /*6990*/  LDL R154, [R1+0x2c] ;  /* 0x00002c00019a7983 */ /* 0x000f640000100800 */
        /* <DEDUP_REMOVED lines=8> */
[----:B------:R-:W5:Y:S07]  /*6a20*/  LDL.64 R156, [R1+0x110] ;  /* 0x00011000019c7983 */ /* 0x000f6e0000100a00 */
[C---:B----4-:R-:W-:Y:S01]  /*6a30*/  HMMA.16816.F32 R100, R160.reuse, R136, R100 ;  /* 0x00000088a064723c */ /* 0x050fe20000001864 */
[----:B------:R-:W4:Y:S05]  /*6a40*/  LDL R137, [R1+0x14] ;  /* 0x0000140001897983 */ /* 0x000f2a0000100800 */
[----:B------:R-:W4:Y:S02]  /*6a50*/  LDL R136, [R1+0x18] ;  /* 0x0000180001887983 */ /* 0x000f240000100800 */
[C---:B------:R-:W-:Y:S07]  /*6a60*/  HMMA.16816.F32 R104, R160.reuse, R138, R104 ;  /* 0x0000008aa068723c */ /* 0x040fee0000001868 */
[----:B------:R-:W-:Y:S01]  /*6a70*/  SEL R139, RZ, 0x10, P2 ;  /* 0x00000010ff8b7807 */ /* 0x000fe20001000000 */
[C---:B------:R-:W-:Y:S01]  /*6a80*/  HMMA.16816.F32 R108, R160.reuse, R140, R108 ;  /* 0x0000008ca06c723c */ /* 0x040fe2000000186c */
[----:B------:R-:W-:Y:S02]  /*6a90*/  SEL R138, RZ, 0x10, P0 ;  /* 0x00000010ff8a7807 */ /* 0x000fe40000000000 */
[----:B------:R-:W-:Y:S02]  /*6aa0*/  ISETP.GE.AND P2, PT, R133, UR14, PT ;  /* 0x0000000e85007c0c */ /* 0x000fe4000bf46270 */
[----:B------:R-:W-:Y:S01]  /*6ab0*/  SEL R139, R139, RZ, !P1 ;  /* 0x000000ff8b8b7207 */ /* 0x000fe20004800000 */
[----:B------:R-:W4:Y:S01]  /*6ac0*/  LDL R133, [R1+0x8] ;  /* 0x0000080001857983 */ /* 0x000f220000100800 */
[----:B------:R-:W-:Y:S01]  /*6ad0*/  SEL R140, RZ, 0x10, P3 ;  /* 0x00000010ff8c7807 */ /* 0x000fe20001800000 */
[C---:B------:R-:W-:Y:S03]  /*6ae0*/  HMMA.16816.F32 R112, R160.reuse, R142, R112 ;  /* 0x0000008ea070723c */ /* 0x040fe60000001870 */
[----:B------:R-:W-:Y:S01]  /*6af0*/  ISETP.NE.U32.AND P0, PT, R139, RZ, PT ;  /* 0x000000ff8b00720c */ /* 0x000fe20003f05070 */
[----:B------:R-:W4:Y:S01]  /*6b00*/  LDL R142, [R1+0x1c] ;  /* 0x00001c00018e7983 */ /* 0x000f220000100800 */
[----:B------:R-:W-:Y:S02]  /*6b10*/  SEL R139, RZ, 0x10, P2 ;  /* 0x00000010ff8b7807 */ /* 0x000fe40001000000 */
[----:B------:R-:W-:Y:S01]  /*6b20*/  ISETP.GE.AND P2, PT, R132, UR14, PT ;  /* 0x0000000e84007c0c */ /* 0x000fe2000bf46270 */
[C---:B------:R-:W-:Y:S01]  /*6b30*/  HMMA.16816.F32 R116, R160.reuse, R144, R116 ;  /* 0x00000090a074723c */ /* 0x040fe20000001874 */
[----:B------:R-:W4:Y:S03]  /*6b40*/  LDL R132, [R1+0x20] ;  /* 0x0000200001847983 */ /* 0x000f260000100800 */
[----:B------:R-:W-:Y:S02]  /*6b50*/  SEL R138, R138, RZ, !P1 ;  /* 0x000000ff8a8a7207 */ /* 0x000fe40004800000 */
[----:B------:R-:W-:Y:S01]  /*6b60*/  SEL R139, R139, RZ, !P1 ;  /* 0x000000ff8b8b7207 */ /* 0x000fe20004800000 */
[----:B------:R-:W4:Y:S01]  /*6b70*/  LDL R143, [R1+0x34] ;  /* 0x00003400018f7983 */ /* 0x000f220000100800 */
[----:B------:R-:W-:Y:S01]  /*6b80*/  ISETP.NE.U32.AND P4, PT, R138, RZ, PT ;  /* 0x000000ff8a00720c */ /* 0x000fe20003f85070 */
[C---:B------:R-:W-:Y:S03]  /*6b90*/  HMMA.16816.F32 R120, R160.reuse, R146, R120 ;  /* 0x00000092a078723c */ /* 0x040fe60000001878 */
[----:B------:R-:W-:Y:S02]  /*6ba0*/  SEL R138, RZ, 0x10, P2 ;  /* 0x00000010ff8a7807 */ /* 0x000fe40001000000 */
[----:B------:R-:W-:Y:S02]  /*6bb0*/  ISETP.NE.U32.AND P5, PT, R139, RZ, PT ;  /* 0x000000ff8b00720c */ /* 0x000fe40003fa5070 */
[----:B------:R-:W-:Y:S01]  /*6bc0*/  SEL R139, R138, RZ, !P1 ;  /* 0x000000ff8a8b7207 */ /* 0x000fe20004800000 */
[C---:B------:R-:W-:Y:S01]  /*6bd0*/  HMMA.16816.F32 R124, R160.reuse, R148, R124 ;  /* 0x00000094a07c723c */ /* 0x040fe2000000187c */
[----:B------:R-:W-:Y:S03]  /*6be0*/  IMAD.U32 R138, RZ, RZ, UR13 ;  /* 0x0000000dff8a7e24 */ /* 0x000fe6000f8e00ff */
[----:B------:R-:W-:Y:S01]  /*6bf0*/  SEL R140, R140, RZ, !P1 ;  /* 0x000000ff8c8c7207 */ /* 0x000fe20004800000 */
[----:B------:R-:W-:Y:S03]  /*6c00*/  IMAD R141, R138, 0x4000, R247 ;  /* 0x000040008a8d7824 */ /* 0x000fe600078e02f7 */
[----:B------:R-:W-:Y:S01]  /*6c10*/  ISETP.NE.U32.AND P2, PT, R140, RZ, PT ;  /* 0x000000ff8c00720c */ /* 0x000fe20003f45070 */
[----:B------:R-:W-:Y:S01]  /*6c20*/  HMMA.16816.F32 R128, R160, R150, R128 ;  /* 0x00000096a080723c */ /* 0x000fe20000001880 */
[----:B------:R-:W4:Y:S05]  /*6c30*/  LDL R151, [R1+0x10] ;  /* 0x0000100001977983 */ /* 0x000f2a0000100800 */
[----:B------:R-:W4:-:S02]  /*6c40*/  LDL R150, [R1+0x24] ;  /* 0x0000240001967983 */ /* 0x000f040000100800 */
        /* <DEDUP_REMOVED lines=8> */
[----:B------:R-:W4:Y:S07]  /*6cd0*/  LDL R164, [R1+0x90] ;  /* 0x0000900001a47983 */ /* 0x000f2e0000100800 */
[C---:B------:R-:W-:Y:S08]  /*6ce0*/  HMMA.16816.F32 R36, R184.reuse, R168, R36 ;  /* 0x000000a8b824723c */ /* 0x040ff00000001824 */
[C---:B------:R-:W-:Y:S08]  /*6cf0*/  HMMA.16816.F32 R40, R184.reuse, R170, R40 ;  /* 0x000000aab828723c */ /* 0x040ff00000001828 */
[C---:B------:R-:W-:Y:S08]  /*6d00*/  HMMA.16816.F32 R44, R184.reuse, R172, R44 ;  /* 0x000000acb82c723c */ /* 0x040ff0000000182c */
[C---:B------:R-:W-:Y:S08]  /*6d10*/  HMMA.16816.F32 R48, R184.reuse, R174, R48 ;  /* 0x000000aeb830723c */ /* 0x040ff00000001830 */
[C---:B------:R-:W-:Y:S08]  /*6d20*/  HMMA.16816.F32 R52, R184.reuse, R176, R52 ;  /* 0x000000b0b834723c */ /* 0x040ff00000001834 */
[C---:B------:R-:W-:Y:S08]  /*6d30*/  HMMA.16816.F32 R56, R184.reuse, R178, R56 ;  /* 0x000000b2b838723c */ /* 0x040ff00000001838 */
[C---:B------:R-:W-:Y:S08]  /*6d40*/  HMMA.16816.F32 R60, R184.reuse, R180, R60 ;  /* 0x000000b4b83c723c */ /* 0x040ff0000000183c */
[----:B------:R-:W-:Y:S08]  /*6d50*/  HMMA.16816.F32 R64, R184, R182, R64 ;  /* 0x000000b6b840723c */ /* 0x000ff00000001840 */
[C---:B------:R-:W-:Y:S08]  /*6d60*/  HMMA.16816.F32 R68, R188.reuse, R168, R68 ;  /* 0x000000a8bc44723c */ /* 0x040ff00000001844 */
[C---:B------:R-:W-:Y:S04]  /*6d70*/  HMMA.16816.F32 R72, R188.reuse, R170, R72 ;  /* 0x000000aabc48723c */ /* 0x040fe80000001848 */
[----:B---3--:R-:W-:Y:S04]  /*6d80*/  IADD3 R146, P6, R135, UR6, RZ ;  /* 0x0000000687927c10 */ /* 0x008fe8000ffde0ff */
[C---:B------:R-:W-:Y:S01]  /*6d90*/  HMMA.16816.F32 R76, R188.reuse, R172, R76 ;  /* 0x000000acbc4c723c */ /* 0x040fe2000000184c */
[----:B------:R-:W3:Y:S07]  /*6da0*/  LDL R135, [R1+0x28] ;  /* 0x0000280001877983 */ /* 0x000eee0000100800 */
[C---:B------:R-:W-:Y:S08]  /*6db0*/  HMMA.16816.F32 R80, R188.reuse, R174, R80 ;  /* 0x000000aebc50723c */ /* 0x040ff00000001850 */
[C---:B------:R-:W-:Y:S04]  /*6dc0*/  HMMA.16816.F32 R84, R188.reuse, R176, R84 ;  /* 0x000000b0bc54723c */ /* 0x040fe80000001854 */
[----:B--2---:R-:W-:Y:S04]  /*6dd0*/  IADD3 R148, P3, R155, UR6, RZ ;  /* 0x000000069b947c10 */ /* 0x004fe8000ff7e0ff */
[----:B-----5:R-:W-:Y:S01]  /*6de0*/  IADD3.X R149, R134, UR7, RZ, P3, !PT ;  /* 0x0000000786957c10 */ /* 0x020fe20009ffe4ff */
[C---:B------:R-:W-:Y:S01]  /*6df0*/  HMMA.16816.F32 R88, R188.reuse, R178, R88 ;  /* 0x000000b2bc58723c */ /* 0x040fe20000001858 */
[----:B------:R-:W2:Y:S02]  /*6e00*/  LDL R134, [R1+0x30] ;  /* 0x0000300001867983 */ /* 0x000ea40000100800 */
[----:B------:R-:W-:Y:S01]  /*6e10*/  ISETP.NE.U32.AND P3, PT, R139, RZ, PT ;  /* 0x000000ff8b00720c */ /* 0x000fe20003f65070 */
[----:B------:R-:W-:Y:S02]  /*6e20*/  IMAD.U32 R139, RZ, RZ, UR13 ;  /* 0x0000000dff8b7e24 */ /* 0x000fe4000f8e00ff */
[----:B------:R-:W-:Y:S01]  /*6e30*/  @!PT LDS RZ, [RZ] ;  /* 0x00000000fffff984 */ /* 0x000fe20000000800 */
[----:B------:R-:W-:Y:S01]  /*6e40*/  @!PT LDS RZ, [RZ] ;  /* 0x00000000fffff984 */ /* 0x000fe20000000800 */
[----:B------:R-:W-:Y:S01]  /*6e50*/  @!PT LDS RZ, [RZ] ;  /* 0x00000000fffff984 */ /* 0x000fe20000000800 */
[----:B------:R1:W-:Y:S02]  /*6e60*/  LDGSTS.E.BYPASS.LTC128B.128 [R141], [R148.64], P0 ;  /* 0x00000000948d7fae */ /* 0x0003e40008101d52 */
[C---:B------:R-:W-:Y:S01]  /*6e70*/  IMAD R140, R139.reuse, 0x4000, R246 ;  /* 0x000040008b8c7824 */ /* 0x040fe200078e02f6 */
[C---:B------:R-:W-:Y:S08]  /*6e80*/  HMMA.16816.F32 R92, R188.reuse, R180, R92 ;  /* 0x000000b4bc5c723c */ /* 0x040ff0000000185c */
[----:B------:R-:W-:Y:S08]  /*6e90*/  HMMA.16816.F32 R96, R188, R182, R96 ;  /* 0x000000b6bc60723c */ /* 0x000ff00000001860 */
[C---:B------:R-:W-:Y:S05]  /*6ea0*/  HMMA.16816.F32 R100, R192.reuse, R168, R100 ;  /* 0x000000a8c064723c */ /* 0x040fea0000001864 */
[----:B-1----:R-:W-:Y:S03]  /*6eb0*/  IMAD R141, R139, 0x4000, R244 ;  /* 0x000040008b8d7824 */ /* 0x002fe600078e02f4 */
[C---:B------:R-:W-:Y:S08]  /*6ec0*/  HMMA.16816.F32 R104, R192.reuse, R170, R104 ;  /* 0x000000aac068723c */ /* 0x040ff00000001868 */
[C---:B------:R-:W-:Y:S08]  /*6ed0*/  HMMA.16816.F32 R108, R192.reuse, R172, R108 ;  /* 0x000000acc06c723c */ /* 0x040ff0000000186c */
[C---:B------:R-:W-:Y:S08]  /*6ee0*/  HMMA.16816.F32 R112, R192.reuse, R174, R112 ;  /* 0x000000aec070723c */ /* 0x040ff00000001870 */
[C---:B------:R-:W-:Y:S08]  /*6ef0*/  HMMA.16816.F32 R116, R192.reuse, R176, R116 ;  /* 0x000000b0c074723c */ /* 0x040ff00000001874 */
[C---:B------:R-:W-:Y:S08]  /*6f00*/  HMMA.16816.F32 R120, R192.reuse, R178, R120 ;  /* 0x000000b2c078723c */ /* 0x040ff00000001878 */
[C---:B------:R-:W-:Y:S08]  /*6f10*/  HMMA.16816.F32 R124, R192.reuse, R180, R124 ;  /* 0x000000b4c07c723c */ /* 0x040ff0000000187c */
[----:B------:R-:W-:Y:S04]  /*6f20*/  HMMA.16816.F32 R128, R192, R182, R128 ;  /* 0x000000b6c080723c */ /* 0x000fe80000001880 */
[----:B----4-:R-:W-:Y:S02]  /*6f30*/  IADD3.X R147, R133, UR7, RZ, P6, !PT ;  /* 0x0000000785937c10 */ /* 0x010fe4000b7fe4ff */
[----:B------:R-:W-:Y:S01]  /*6f40*/  IADD3 R144, P6, R137, UR6, RZ ;  /* 0x0000000689907c10 */ /* 0x000fe2000ffde0ff */
[----:B------:R-:W4:Y:S05]  /*6f50*/  LDL R133, [R1+0x3c] ;  /* 0x00003c0001857983 */ /* 0x000f2a0000100800 */
[----:B------:R-:W5:Y:S05]  /*6f60*/  LDL R137, [R1+0x38] ;  /* 0x0000380001897983 */ /* 0x000f6a0000100800 */
[----:B------:R1:W-:Y:S01]  /*6f70*/  LDGSTS.E.BYPASS.LTC128B.128 [R140], [R146.64], P0 ;  /* 0x00000000928c7fae */ /* 0x0003e20008101d52 */
[----:B------:R-:W-:Y:S02]  /*6f80*/  IADD3.X R145, R151, UR7, RZ, P6, !PT ;  /* 0x0000000797917c10 */ /* 0x000fe4000b7fe4ff */
[----:B------:R-:W-:Y:S01]  /*6f90*/  IADD3 R152, P6, R142, UR6, RZ ;  /* 0x000000068e987c10 */ /* 0x000fe2000ffde0ff */
[C---:B------:R-:W-:Y:S02]  /*6fa0*/  IMAD R142, R138.reuse, 0x4000, R245 ;  /* 0x000040008a8e7824 */ /* 0x040fe400078e02f5 */
[----:B-1----:R-:W-:Y:S01]  /*6fb0*/  IMAD R140, R138, 0x4000, R243 ;  /* 0x000040008a8c7824 */ /* 0x002fe200078e02f3 */
[----:B------:R-:W-:Y:S02]  /*6fc0*/  IADD3.X R153, R136, UR7, RZ, P6, !PT ;  /* 0x0000000788997c10 */ /* 0x000fe4000b7fe4ff */
[----:B------:R-:W-:Y:S01]  /*6fd0*/  IADD3 R150, P6, R150, UR6, RZ ;  /* 0x0000000696967c10 */ /* 0x000fe2000ffde0ff */
[----:B------:R-:W5:Y:S03]  /*6fe0*/  LDL R136, [R1+0x40] ;  /* 0x0000400001887983 */ /* 0x000f660000100800 */
[----:B------:R-:W-:Y:S02]  /*6ff0*/  IADD3.X R151, R132, UR7, RZ, P6, !PT ;  /* 0x0000000784977c10 */ /* 0x000fe4000b7fe4ff */
[----:B------:R-:W-:Y:S01]  /*7000*/  IADD3 R148, P6, R154, UR6, RZ ;  /* 0x000000069a947c10 */ /* 0x000fe2000ffde0ff */
[----:B------:R-:W5:Y:S01]  /*7010*/  LDL R132, [R1+0x44] ;  /* 0x0000440001847983 */ /* 0x000f620000100800 */
[----:B------:R-:W-:Y:S04]  /*7020*/  LOP3.LUT R154, R206, 0x44, RZ, 0xfc, !PT ;  /* 0x00000044ce9a7812 */ /* 0x000fe800078efcff */
[----:B------:R1:W-:Y:S05]  /*7030*/  LDGSTS.E.BYPASS.LTC128B.128 [R142], [R144.64], P0 ;  /* 0x00000000908e7fae */ /* 0x0003ea0008101d52 */
[----:B------:R1:W-:Y:S05]  /*7040*/  LDGSTS.E.BYPASS.LTC128B.128 [R141], [R152.64], P0 ;  /* 0x00000000988d7fae */ /* 0x0003ea0008101d52 */
[----:B------:R1:W-:Y:S02]  /*7050*/  LDGSTS.E.BYPASS.LTC128B.128 [R140], [R150.64], P0 ;  /* 0x00000000968c7fae */ /* 0x0003e40008101d52 */
[C---:B-1----:R-:W-:Y:S03]  /*7060*/  IMAD R142, R139.reuse, 0x4000, R242 ;  /* 0x000040008b8e7824 */ /* 0x042fe600078e02f2 */
[----:B------:R-:W5:Y:S01]  /*7070*/  LDL.64 R152, [R1+0xb0] ;  /* 0x0000b00001987983 */ /* 0x000f620000100a00 */
[----:B------:R-:W-:Y:S02]  /*7080*/  IMAD R141, R138, 0x4000, R241 ;  /* 0x000040008a8d7824 */ /* 0x000fe400078e02f1 */
[----:B------:R-:W-:Y:S01]  /*7090*/  IMAD R140, R139, 0x4000, R240 ;  /* 0x000040008b8c7824 */ /* 0x000fe200078e02f0 */
[----:B------:R-:W-:Y:S02]  /*70a0*/  IADD3 R139, R239, UR15, RZ ;  /* 0x0000000fef8b7c10 */ /* 0x000fe4000fffe0ff */
[----:B---3--:R-:W-:Y:S02]  /*70b0*/  IADD3.X R149, R135, UR7, RZ, P6, !PT ;  /* 0x0000000787957c10 */ /* 0x008fe4000b7fe4ff */
[----:B------:R-:W-:Y:S01]  /*70c0*/  IADD3 R146, P6, R143, UR6, RZ ;  /* 0x000000068f927c10 */ /* 0x000fe2000ffde0ff */
[----:B------:R-:W3:Y:S05]  /*70d0*/  LDL R135, [R1+0x48] ;  /* 0x0000480001877983 */ /* 0x000eea0000100800 */
[----:B------:R1:W-:Y:S01]  /*70e0*/  LDGSTS.E.BYPASS.LTC128B.128 [R142], [R148.64], P0 ;  /* 0x00000000948e7fae */ /* 0x0003e20008101d52 */
[----:B--2---:R-:W-:Y:S04]  /*70f0*/  IADD3.X R147, R134, UR7, RZ, P6, !PT ;  /* 0x0000000786937c10 */ /* 0x004fe8000b7fe4ff */
[----:B------:R-:W2:Y:S05]  /*7100*/  LDL R134, [R1+0x4c] ;  /* 0x00004c0001867983 */ /* 0x000eaa0000100800 */
[----:B------:R1:W-:Y:S05]  /*7110*/  LDGSTS.E.BYPASS.LTC128B.128 [R141], [R146.64], P0 ;  /* 0x00000000928d7fae */ /* 0x0003ea0008101d52 */
[----:B-1----:R-:W2:Y:S05]  /*7120*/  LDL R148, [R1+0x50] ;  /* 0x0000500001947983 */ /* 0x002eaa0000100800 */
[----:B------:R-:W2:Y:S05]  /*7130*/  LDL R146, [R1+0x58] ;  /* 0x0000580001927983 */ /* 0x000eaa0000100800 */
[----:B------:R-:W2:Y:S01]  /*7140*/  LDL R141, [R1+0x6c] ;  /* 0x00006c00018d7983 */ /* 0x000ea20000100800 */
[----:B----4-:R-:W-:Y:S01]  /*7150*/  IADD3 R144, P6, R133, UR6, RZ ;  /* 0x0000000685907c10 */ /* 0x010fe2000ffde0ff */
[----:B------:R-:W-:Y:S01]  /*7160*/  UIADD3 UR6, UP0, UR6, 0x100, URZ ;  /* 0x0000010006067890 */ /* 0x000fe2000ff1e03f */
[----:B------:R-:W-:Y:S02]  /*7170*/  LOP3.LUT R133, R206, 0x10, RZ, 0xfc, !PT ;  /* 0x00000010ce857812 */ /* 0x000fe400078efcff */
[----:B-----5:R-:W-:Y:S01]  /*7180*/  IADD3.X R145, R137, UR7, RZ, P6, !PT ;  /* 0x0000000789917c10 */ /* 0x020fe2000b7fe4ff */
[----:B------:R-:W-:Y:S01]  /*7190*/  UIADD3.X UR7, URZ, UR7, URZ, UP0, !UPT ;  /* 0x000000073f077290 */ /* 0x000fe200087fe43f */
[----:B------:R-:W-:Y:S01]  /*71a0*/  ISETP.GE.AND P6, PT, R133, UR14, PT ;  /* 0x0000000e85007c0c */ /* 0x000fe2000bfc6270 */
[----:B------:R-:W4:Y:S03]  /*71b0*/  LDL R137, [R1+0x64] ;  /* 0x0000640001897983 */ /* 0x000f260000100800 */
[----:B------:R-:W-:Y:S02]  /*71c0*/  SEL R138, RZ, 0x10, P6 ;  /* 0x00000010ff8a7807 */ /* 0x000fe40003000000 */
[----:B------:R-:W5:Y:S02]  /*71d0*/  LDL R133, [R1+0x54] ;  /* 0x0000540001857983 */ /* 0x000f640000100800 */
[----:B------:R-:W-:Y:S03]  /*71e0*/  SEL R138, R138, RZ, !P1 ;  /* 0x000000ff8a8a7207 */ /* 0x000fe60004800000 */
[----:B------:R1:W-:Y:S05]  /*71f0*/  LDGSTS.E.BYPASS.LTC128B.128 [R140], [R144.64], P0 ;  /* 0x00000000908c7fae */ /* 0x0003ea0008101d52 */
[----:B------:R-:W0:Y:S01]  /*7200*/  LDGDEPBAR ;  /* 0x00000000000079af */ /* 0x000e220000000000 */
[----:B------:R-:W-:Y:S02]  /*7210*/  IADD3 R150, P6, R136, UR16, RZ ;  /* 0x0000001088967c10 */ /* 0x000fe4000ffde0ff */
[----:B------:R-:W-:Y:S02]  /*7220*/  LOP3.LUT R136, R206, 0x14, RZ, 0xfc, !PT ;  /* 0x00000014ce887812 */ /* 0x000fe400078efcff */
[----:B-1----:R-:W-:Y:S02]  /*7230*/  IADD3 R140, R238, UR15, RZ ;  /* 0x0000000fee8c7c10 */ /* 0x002fe4000fffe0ff */
[----:B------:R-:W-:Y:S02]  /*7240*/  ISETP.GE.AND P0, PT, R136, UR14, PT ;  /* 0x0000000e88007c0c */ /* 0x000fe4000bf06270 */
[----:B------:R-:W-:Y:S01]  /*7250*/  IADD3.X R151, R132, UR8, RZ, P6, !PT ;  /* 0x0000000884977c10 */ /* 0x000fe2000b7fe4ff */
[----:B------:R-:W4:Y:S01]  /*7260*/  LDL R136, [R1+0x5c] ;  /* 0x00005c0001887983 */ /* 0x000f220000100800 */
[----:B------:R-:W-:Y:S02]  /*7270*/  ISETP.NE.U32.AND P6, PT, R138, RZ, PT ;  /* 0x000000ff8a00720c */ /* 0x000fe40003fc5070 */
[----:B------:R-:W-:Y:S02]  /*7280*/  SEL R138, RZ, 0x10, P0 ;  /* 0x00000010ff8a7807 */ /* 0x000fe40000000000 */
[----:B------:R-:W4:Y:S02]  /*7290*/  LDL R132, [R1+0x60] ;  /* 0x0000600001847983 */ /* 0x000f240000100800 */
[----:B------:R-:W-:Y:S03]  /*72a0*/  SEL R138, R138, RZ, !P1 ;  /* 0x000000ff8a8a7207 */ /* 0x000fe60004800000 */
[----:B------:R1:W-:Y:S02]  /*72b0*/  LDGSTS.E.BYPASS.LTC128B.128 [R139], [R150.64], P4 ;  /* 0x00000000968b7fae */ /* 0x0003e4000a101d52 */
[----:B-1----:R-:W-:Y:S03]  /*72c0*/  IADD3 R139, R237, UR15, RZ ;  /* 0x0000000fed8b7c10 */ /* 0x002fe6000fffe0ff */
[----:B------:R-:W4:Y:S01]  /*72d0*/  LDL.64 R150, [R1+0xc0] ;  /* 0x0000c00001967983 */ /* 0x000f220000100a00 */
[----:B---3--:R-:W-:Y:S02]  /*72e0*/  IADD3 R142, P0, R135, UR16, RZ ;  /* 0x00000010878e7c10 */ /* 0x008fe4000ff1e0ff */
[----:B------:R-:W-:Y:S04]  /*72f0*/  LOP3.LUT R135, R206, 0x18, RZ, 0xfc, !PT ;  /* 0x00000018ce877812 */ /* 0x000fe800078efcff */
[----:B------:R-:W-:Y:S02]  /*7300*/  ISETP.GE.AND P4, PT, R135, UR14, PT ;  /* 0x0000000e87007c0c */ /* 0x000fe4000bf86270 */
[----:B------:R-:W3:Y:S01]  /*7310*/  LDL R135, [R1+0x68] ;  /* 0x0000680001877983 */ /* 0x000ee20000100800 */
[----:B--2---:R-:W-:Y:S02]  /*7320*/  IADD3.X R143, R134, UR8, RZ, P0, !PT ;  /* 0x00000008868f7c10 */ /* 0x004fe400087fe4ff */
[----:B------:R-:W-:Y:S02]  /*7330*/  LOP3.LUT R134, R206, 0x1c, RZ, 0xfc, !PT ;  /* 0x0000001cce867812 */ /* 0x000fe400078efcff */
[----:B------:R-:W-:Y:S01]  /*7340*/  ISETP.NE.U32.AND P0, PT, R138, RZ, PT ;  /* 0x000000ff8a00720c */ /* 0x000fe20003f05070 */
[----:B------:R1:W-:Y:S01]  /*7350*/  LDGSTS.E.BYPASS.LTC128B.128 [R140], [R142.64], P2 ;  /* 0x000000008e8c7fae */ /* 0x0003e20009101d52 */
[----:B------:R-:W-:Y:S02]  /*7360*/  ISETP.GE.AND P2, PT, R134, UR14, PT ;  /* 0x0000000e86007c0c */ /* 0x000fe4000bf46270 */
[----:B------:R-:W-:Y:S02]  /*7370*/  SEL R138, RZ, 0x10, P4 ;  /* 0x00000010ff8a7807 */ /* 0x000fe40002000000 */
[----:B------:R-:W-:Y:S01]  /*7380*/  IADD3 R144, P4, R148, UR16, RZ ;  /* 0x0000001094907c10 */ /* 0x000fe2000ff9e0ff */
[----:B------:R-:W2:Y:S01]  /*7390*/  LDL R134, [R1+0x70] ;  /* 0x0000700001867983 */ /* 0x000ea20000100800 */
[----:B------:R-:W-:Y:S02]  /*73a0*/  SEL R138, R138, RZ, !P1 ;  /* 0x000000ff8a8a7207 */ /* 0x000fe40004800000 */
[----:B------:R-:W-:Y:S02]  /*73b0*/  LOP3.LUT R148, R206, 0x24, RZ, 0xfc, !PT ;  /* 0x00000024ce947812 */ /* 0x000fe400078efcff */
[----:B-1----:R-:W-:Y:S02]  /*73c0*/  IADD3 R140, R236, UR15, RZ ;  /* 0x0000000fec8c7c10 */ /* 0x002fe4000fffe0ff */
[----:B-----5:R-:W-:Y:S02]  /*73d0*/  IADD3.X R145, R133, UR8, RZ, P4, !PT ;  /* 0x0000000885917c10 */ /* 0x020fe4000a7fe4ff */
[----:B------:R-:W-:Y:S02]  /*73e0*/  LOP3.LUT R133, R206, 0x20, RZ, 0xfc, !PT ;  /* 0x00000020ce857812 */ /* 0x000fe400078efcff */
[----:B------:R-:W-:Y:S01]  /*73f0*/  ISETP.NE.U32.AND P4, PT, R138, RZ, PT ;  /* 0x000000ff8a00720c */ /* 0x000fe20003f85070 */
[----:B------:R1:W-:Y:S01]  /*7400*/  LDGSTS.E.BYPASS.LTC128B.128 [R139], [R144.64], P5 ;  /* 0x00000000908b7fae */ /* 0x0003e2000a901d52 */
[----:B------:R-:W-:Y:S02]  /*7410*/  SEL R138, RZ, 0x10, P2 ;  /* 0x00000010ff8a7807 */ /* 0x000fe40001000000 */
[----:B------:R-:W-:Y:S02]  /*7420*/  IADD3 R146, P2, R146, UR16, RZ ;  /* 0x0000001092927c10 */ /* 0x000fe4000ff5e0ff */
[----:B------:R-:W-:Y:S02]  /*7430*/  ISETP.GE.AND P5, PT, R133, UR14, PT ;  /* 0x0000000e85007c0c */ /* 0x000fe4000bfa6270 */
[----:B------:R-:W-:Y:S01]  /*7440*/  SEL R138, R138, RZ, !P1 ;  /* 0x000000ff8a8a7207 */ /* 0x000fe20004800000 */
[----:B------:R-:W5:Y:S01]  /*7450*/  LDL R133, [R1+0x74] ;  /* 0x0000740001857983 */ /* 0x000f620000100800 */
[----:B-1----:R-:W-:Y:S02]  /*7460*/  IADD3 R139, R235, UR15, RZ ;  /* 0x0000000feb8b7c10 */ /* 0x002fe4000fffe0ff */
[----:B----4-:R-:W-:Y:S02]  /*7470*/  IADD3.X R147, R136, UR8, RZ, P2, !PT ;  /* 0x0000000888937c10 */ /* 0x010fe400097fe4ff */
[----:B------:R-:W-:Y:S01]  /*7480*/  ISETP.NE.U32.AND P2, PT, R138, RZ, PT ;  /* 0x000000ff8a00720c */ /* 0x000fe20003f45070 */
[----:B------:R-:W4:Y:S01]  /*7490*/  LDL R136, [R1+0x78] ;  /* 0x0000780001887983 */ /* 0x000f220000100800 */
[----:B------:R-:W-:Y:S02]  /*74a0*/  SEL R138, RZ, 0x10, P5 ;  /* 0x00000010ff8a7807 */ /* 0x000fe40002800000 */
[----:B------:R-:W-:Y:S02]  /*74b0*/  IADD3 R142, P5, R132, UR16, RZ ;  /* 0x00000010848e7c10 */ /* 0x000fe4000ffbe0ff */
[----:B------:R-:W-:Y:S01]  /*74c0*/  SEL R138, R138, RZ, !P1 ;  /* 0x000000ff8a8a7207 */ /* 0x000fe20004800000 */
[----:B------:R-:W4:Y:S01]  /*74d0*/  LDL R132, [R1+0x7c] ;  /* 0x00007c0001847983 */ /* 0x000f220000100800 */
[----:B------:R-:W-:Y:S02]  /*74e0*/  IADD3.X R143, R137, UR8, RZ, P5, !PT ;  /* 0x00000008898f7c10 */ /* 0x000fe4000affe4ff */
[----:B------:R-:W-:Y:S02]  /*74f0*/  ISETP.NE.U32.AND P5, PT, R138, RZ, PT ;  /* 0x000000ff8a00720c */ /* 0x000fe40003fa5070 */
[----:B------:R-:W4:Y:S05]  /*7500*/  LDL R137, [R1+0x80] ;  /* 0x0000800001897983 */ /* 0x000f2a0000100800 */
[----:B------:R1:W-:Y:S01]  /*7510*/  LDGSTS.E.BYPASS.LTC128B.128 [R140], [R146.64], P3 ;  /* 0x00000000928c7fae */ /* 0x0003e20009901d52 */
[----:B------:R-:W-:Y:S02]  /*7520*/  ISETP.GE.AND P3, PT, R148, UR14, PT ;  /* 0x0000000e94007c0c */ /* 0x000fe4000bf66270 */
[----:B------:R-:W-:Y:S02]  /*7530*/  LOP3.LUT R148, R206, 0x28, RZ, 0xfc, !PT ;  /* 0x00000028ce947812 */ /* 0x000fe400078efcff */
[----:B------:R-:W-:Y:S01]  /*7540*/  SEL R138, RZ, 0x10, P3 ;  /* 0x00000010ff8a7807 */ /* 0x000fe20001800000 */
[----:B------:R1:W-:Y:S01]  /*7550*/  LDGSTS.E.BYPASS.LTC128B.128 [R139], [R142.64], P6 ;  /* 0x000000008e8b7fae */ /* 0x0003e2000b101d52 */
[----:B------:R-:W-:Y:S02]  /*7560*/  ISETP.GE.AND P6, PT, R148, UR14, PT ;  /* 0x0000000e94007c0c */ /* 0x000fe4000bfc6270 */
[----:B------:R-:W-:Y:S02]  /*7570*/  SEL R138, R138, RZ, !P1 ;  /* 0x000000ff8a8a7207 */ /* 0x000fe40004800000 */
[----:B------:R-:W-:Y:S02]  /*7580*/  LOP3.LUT R148, R206, 0x2c, RZ, 0xfc, !PT ;  /* 0x0000002cce947812 */ /* 0x000fe400078efcff */
[----:B-1----:R-:W-:Y:S02]  /*7590*/  IADD3 R140, R234, UR15, RZ ;  /* 0x0000000fea8c7c10 */ /* 0x002fe4000fffe0ff */
[----:B------:R-:W-:Y:S02]  /*75a0*/  IADD3 R139, R233, UR15, RZ ;  /* 0x0000000fe98b7c10 */ /* 0x000fe4000fffe0ff */
[----:B---3--:R-:W-:Y:S02]  /*75b0*/  IADD3 R144, P3, R135, UR16, RZ ;  /* 0x0000001087907c10 */ /* 0x008fe4000ff7e0ff */
[----:B------:R-:W3:Y:S02]  /*75c0*/  LDL R135, [R1+0x84] ;  /* 0x0000840001877983 */ /* 0x000ee40000100800 */
[----:B------:R-:W-:Y:S02]  /*75d0*/  IADD3.X R145, R141, UR8, RZ, P3, !PT ;  /* 0x000000088d917c10 */ /* 0x000fe40009ffe4ff */
[----:B------:R-:W-:Y:S01]  /*75e0*/  ISETP.NE.U32.AND P3, PT, R138, RZ, PT ;  /* 0x000000ff8a00720c */ /* 0x000fe20003f65070 */
[----:B------:R-:W3:Y:S01]  /*75f0*/  LDL R141, [R1+0x88] ;  /* 0x00008800018d7983 */ /* 0x000ee20000100800 */
[----:B------:R-:W-:Y:S04]  /*7600*/  SEL R138, RZ, 0x10, P6 ;  /* 0x00000010ff8a7807 */ /* 0x000fe80003000000 */
[----:B------:R-:W-:Y:S01]  /*7610*/  SEL R138, R138, RZ, !P1 ;  /* 0x000000ff8a8a7207 */ /* 0x000fe20004800000 */
[----:B------:R1:W-:Y:S01]  /*7620*/  LDGSTS.E.BYPASS.LTC128B.128 [R140], [R144.64], P0 ;  /* 0x00000000908c7fae */ /* 0x0003e20008101d52 */
[----:B------:R-:W-:Y:S04]  /*7630*/  ISETP.GE.AND P0, PT, R148, UR14, PT ;  /* 0x0000000e94007c0c */ /* 0x000fe8000bf06270 */
[----:B------:R-:W3:Y:S01]  /*7640*/  LDL.64 R148, [R1+0x98] ;  /* 0x0000980001947983 */ /* 0x000ee20000100a00 */
[----:B--2---:R-:W-:Y:S04]  /*7650*/  IADD3 R146, P6, R134, UR16, RZ ;  /* 0x0000001086927c10 */ /* 0x004fe8000ffde0ff */
[----:B------:R-:W2:Y:S01]  /*7660*/  LDL R134, [R1+0x8c] ;  /* 0x00008c0001867983 */ /* 0x000ea20000100800 */
[----:B-1----:R-:W-:Y:S02]  /*7670*/  IADD3 R140, R232, UR15, RZ ;  /* 0x0000000fe88c7c10 */ /* 0x002fe4000fffe0ff */
[----:B-----5:R-:W-:Y:S02]  /*7680*/  IADD3.X R147, R133, UR8, RZ, P6, !PT ;  /* 0x0000000885937c10 */ /* 0x020fe4000b7fe4ff */
[----:B------:R-:W-:Y:S02]  /*7690*/  ISETP.NE.U32.AND P6, PT, R138, RZ, PT ;  /* 0x000000ff8a00720c */ /* 0x000fe40003fc5070 */
[----:B------:R-:W-:Y:S01]  /*76a0*/  SEL R138, RZ, 0x10, P0 ;  /* 0x00000010ff8a7807 */ /* 0x000fe20000000000 */
[----:B------:R1:W-:Y:S01]  /*76b0*/  LDGSTS.E.BYPASS.LTC128B.128 [R139], [R146.64], P4 ;  /* 0x00000000928b7fae */ /* 0x0003e2000a101d52 */
[----:B------:R-:W-:Y:S02]  /*76c0*/  LOP3.LUT R133, R206, 0x30, RZ, 0xfc, !PT ;  /* 0x00000030ce857812 */ /* 0x000fe400078efcff */
[----:B------:R-:W-:Y:S02]  /*76d0*/  SEL R138, R138, RZ, !P1 ;  /* 0x000000ff8a8a7207 */ /* 0x000fe40004800000 */
[----:B------:R-:W-:Y:S02]  /*76e0*/  ISETP.GE.AND P4, PT, R133, UR14, PT ;  /* 0x0000000e85007c0c */ /* 0x000fe4000bf86270 */
[----:B----4-:R-:W-:Y:S02]  /*76f0*/  IADD3 R142, P0, R136, UR16, RZ ;  /* 0x00000010888e7c10 */ /* 0x010fe4000ff1e0ff */
[----:B------:R-:W-:Y:S02]  /*7700*/  LOP3.LUT R136, R206, 0x34, RZ, 0xfc, !PT ;  /* 0x00000034ce887812 */ /* 0x000fe400078efcff */
[----:B-1----:R-:W-:Y:S02]  /*7710*/  IADD3 R139, R231, UR15, RZ ;  /* 0x0000000fe78b7c10 */ /* 0x002fe4000fffe0ff */
[----:B------:R-:W-:Y:S02]  /*7720*/  IADD3.X R143, R132, UR8, RZ, P0, !PT ;  /* 0x00000008848f7c10 */ /* 0x000fe400087fe4ff */
[----:B------:R-:W-:Y:S01]  /*7730*/  ISETP.NE.U32.AND P0, PT, R138, RZ, PT ;  /* 0x000000ff8a00720c */ /* 0x000fe20003f05070 */
[----:B------:R-:W4:Y:S01]  /*7740*/  LDL.64 R132, [R1+0xa0] ;  /* 0x0000a00001847983 */ /* 0x000f220000100a00 */
[----:B------:R-:W-:Y:S02]  /*7750*/  SEL R138, RZ, 0x10, P4 ;  /* 0x00000010ff8a7807 */ /* 0x000fe40002000000 */
[----:B------:R-:W-:Y:S02]  /*7760*/  IADD3 R144, P4, R137, UR16, RZ ;  /* 0x0000001089907c10 */ /* 0x000fe4000ff9e0ff */
[----:B------:R-:W-:Y:S01]  /*7770*/  SEL R138, R138, RZ, !P1 ;  /* 0x000000ff8a8a7207 */ /* 0x000fe20004800000 */
[----:B------:R1:W-:Y:S01]  /*7780*/  LDGSTS.E.BYPASS.LTC128B.128 [R140], [R142.64], P2 ;  /* 0x000000008e8c7fae */ /* 0x0003e20009101d52 */
[----:B------:R-:W-:Y:S04]  /*7790*/  ISETP.GE.AND P2, PT, R136, UR14, PT ;  /* 0x0000000e88007c0c */ /* 0x000fe8000bf46270 */
[----:B------:R-:W5:Y:S01]  /*77a0*/  LDL.64 R136, [R1+0xa8] ;  /* 0x0000a80001887983 */ /* 0x000f620000100a00 */
[----:B-1----:R-:W-:Y:S02]  /*77b0*/  IADD3 R140, R230, UR15, RZ ;  /* 0x0000000fe68c7c10 */ /* 0x002fe4000fffe0ff */
[----:B---3--:R-:W-:Y:S02]  /*77c0*/  IADD3.X R145, R135, UR8, RZ, P4, !PT ;  /* 0x0000000887917c10 */ /* 0x008fe4000a7fe4ff */
[----:B------:R-:W-:Y:S02]  /*77d0*/  ISETP.NE.U32.AND P4, PT, R138, RZ, PT ;  /* 0x000000ff8a00720c */ /* 0x000fe40003f85070 */
[----:B------:R-:W-:Y:S01]  /*77e0*/  SEL R138, RZ, 0x10, P2 ;  /* 0x00000010ff8a7807 */ /* 0x000fe20001000000 */
[----:B------:R1:W-:Y:S01]  /*77f0*/  LDGSTS.E.BYPASS.LTC128B.128 [R139], [R144.64], P5 ;  /* 0x00000000908b7fae */ /* 0x0003e2000a901d52 */
[----:B------:R-:W-:Y:S02]  /*7800*/  LOP3.LUT R135, R206, 0x38, RZ, 0xfc, !PT ;  /* 0x00000038ce877812 */ /* 0x000fe400078efcff */
[----:B------:R-:W-:Y:S02]  /*7810*/  IADD3 R146, P2, R141, UR16, RZ ;  /* 0x000000108d927c10 */ /* 0x000fe4000ff5e0ff */
[----:B------:R-:W-:Y:S02]  /*7820*/  SEL R138, R138, RZ, !P1 ;  /* 0x000000ff8a8a7207 */ /* 0x000fe40004800000 */
[----:B------:R-:W-:Y:S02]  /*7830*/  ISETP.GE.AND P5, PT, R135, UR14, PT ;  /* 0x0000000e87007c0c */ /* 0x000fe4000bfa6270 */
[----:B------:R-:W-:Y:S02]  /*7840*/  LOP3.LUT R141, R206, 0x3c, RZ, 0xfc, !PT ;  /* 0x0000003cce8d7812 */ /* 0x000fe400078efcff */
[----:B--2---:R-:W-:Y:S02]  /*7850*/  IADD3.X R147, R134, UR8, RZ, P2, !PT ;  /* 0x0000000886937c10 */ /* 0x004fe400097fe4ff */
[----:B------:R-:W-:Y:S01]  /*7860*/  ISETP.NE.U32.AND P2, PT, R138, RZ, PT ;  /* 0x000000ff8a00720c */ /* 0x000fe20003f45070 */
[----:B------:R-:W2:Y:S01]  /*7870*/  LDL.64 R134, [R1+0xb8] ;  /* 0x0000b80001867983 */ /* 0x000ea20000100a00 */
[----:B------:R-:W-:Y:S02]  /*7880*/  SEL R138, RZ, 0x10, P5 ;  /* 0x00000010ff8a7807 */ /* 0x000fe40002800000 */
[----:B------:R-:W-:Y:S02]  /*7890*/  IADD3 R142, P5, R148, UR16, RZ ;  /* 0x00000010948e7c10 */ /* 0x000fe4000ffbe0ff */
[----:B-1----:R-:W-:Y:S01]  /*78a0*/  IADD3 R139, R229, UR15, RZ ;  /* 0x0000000fe58b7c10 */ /* 0x002fe2000fffe0ff */
[----:B------:R1:W-:Y:S01]  /*78b0*/  LDGSTS.E.BYPASS.LTC128B.128 [R140], [R146.64], P3 ;  /* 0x00000000928c7fae */ /* 0x0003e20009901d52 */
[----:B------:R-:W-:Y:S02]  /*78c0*/  IADD3.X R143, R149, UR8, RZ, P5, !PT ;  /* 0x00000008958f7c10 */ /* 0x000fe4000affe4ff */
[----:B------:R-:W-:Y:S02]  /*78d0*/  SEL R138, R138, RZ, !P1 ;  /* 0x000000ff8a8a7207 */ /* 0x000fe40004800000 */
[----:B------:R-:W-:Y:S01]  /*78e0*/  ISETP.GE.AND P3, PT, R141, UR14, PT ;  /* 0x0000000e8d007c0c */ /* 0x000fe2000bf66270 */
[----:B------:R3:W-:Y:S01]  /*78f0*/  LDGSTS.E.BYPASS.LTC128B.128 [R139], [R142.64], P6 ;  /* 0x000000008e8b7fae */ /* 0x0007e2000b101d52 */
[----:B------:R-:W-:Y:S02]  /*7900*/  ISETP.NE.U32.AND P5, PT, R138, RZ, PT ;  /* 0x000000ff8a00720c */ /* 0x000fe40003fa5070 */
[----:B------:R-:W-:Y:S02]  /*7910*/  SEL R138, RZ, 0x10, P3 ;  /* 0x00000010ff8a7807 */ /* 0x000fe40001800000 */
[----:B------:R-:W-:Y:S02]  /*7920*/  LOP3.LUT R141, R206, 0x40, RZ, 0xfc, !PT ;  /* 0x00000040ce8d7812 */ /* 0x000fe400078efcff */
[----:B------:R-:W-:Y:S02]  /*7930*/  SEL R138, R138, RZ, !P1 ;  /* 0x000000ff8a8a7207 */ /* 0x000fe40004800000 */
[----:B------:R-:W-:Y:S02]  /*7940*/  ISETP.GE.AND P6, PT, R141, UR14, PT ;  /* 0x0000000e8d007c0c */ /* 0x000fe4000bfc6270 */
[----:B------:R-:W-:Y:S02]  /*7950*/  IADD3 R141, R228, UR15, RZ ;  /* 0x0000000fe48d7c10 */ /* 0x000fe4000fffe0ff */
[----:B-1----:R-:W-:Y:S02]  /*7960*/  IADD3 R140, R227, UR15, RZ ;  /* 0x0000000fe38c7c10 */ /* 0x002fe4000fffe0ff */
[----:B----4-:R-:W-:Y:S04]  /*7970*/  IADD3 R144, P3, R132, UR16, RZ ;  /* 0x0000001084907c10 */ /* 0x010fe8000ff7e0ff */
[----:B------:R-:W-:Y:S02]  /*7980*/  IADD3.X R145, R133, UR8, RZ, P3, !PT ;  /* 0x0000000885917c10 */ /* 0x000fe40009ffe4ff */
[----:B------:R-:W-:Y:S01]  /*7990*/  ISETP.NE.U32.AND P3, PT, R138, RZ, PT ;  /* 0x000000ff8a00720c */ /* 0x000fe20003f65070 */
[----:B---3--:R-:W3:Y:S01]  /*79a0*/  LDL.64 R132, [R1+0xc8] ;  /* 0x0000c80001847983 */ /* 0x008ee20000100a00 */
[----:B------:R-:W-:Y:S02]  /*79b0*/  SEL R138, RZ, 0x10, P6 ;  /* 0x00000010ff8a7807 */ /* 0x000fe40003000000 */
[----:B-----5:R-:W-:Y:S02]  /*79c0*/  IADD3 R148, P6, R136, UR16, RZ ;  /* 0x0000001088947c10 */ /* 0x020fe4000ffde0ff */
[----:B------:R1:W-:Y:S01]  /*79d0*/  LDGSTS.E.BYPASS.LTC128B.128 [R141], [R144.64], P0 ;  /* 0x00000000908d7fae */ /* 0x0003e20008101d52 */
[----:B------:R-:W-:Y:S02]  /*79e0*/  ISETP.GE.AND P0, PT, R154, UR14, PT ;  /* 0x0000000e9a007c0c */ /* 0x000fe4000bf06270 */
[----:B------:R-:W-:Y:S02]  /*79f0*/  LOP3.LUT R136, R206, 0x48, RZ, 0xfc, !PT ;  /* 0x00000048ce887812 */ /* 0x000fe400078efcff */
[----:B------:R-:W-:Y:S01]  /*7a00*/  IADD3.X R149, R137, UR8, RZ, P6, !PT ;  /* 0x0000000889957c10 */ /* 0x000fe2000b7fe4ff */
[----:B------:R-:W4:Y:S01]  /*7a10*/  LDL.64 R154, [R1+0x118] ;  /* 0x00011800019a7983 */ /* 0x000f220000100a00 */
[----:B------:R-:W-:Y:S02]  /*7a20*/  SEL R139, RZ, 0x10, P0 ;  /* 0x00000010ff8b7807 */ /* 0x000fe40000000000 */
[----:B------:R-:W-:Y:S02]  /*7a30*/  ISETP.GE.AND P0, PT, R136, UR14, PT ;  /* 0x0000000e88007c0c */ /* 0x000fe4000bf06270 */
[----:B------:R-:W-:Y:S01]  /*7a40*/  SEL R138, R138, RZ, !P1 ;  /* 0x000000ff8a8a7207 */ /* 0x000fe20004800000 */
[----:B------:R-:W5:Y:S01]  /*7a50*/  LDL.64 R136, [R1+0xd0] ;  /* 0x0000d00001887983 */ /* 0x000f620000100a00 */
[----:B------:R-:W-:Y:S02]  /*7a60*/  SEL R139, R139, RZ, !P1 ;  /* 0x000000ff8b8b7207 */ /* 0x000fe40004800000 */
[----:B------:R-:W-:Y:S02]  /*7a70*/  ISETP.NE.U32.AND P6, PT, R138, RZ, PT ;  /* 0x000000ff8a00720c */ /* 0x000fe40003fc5070 */
[----:B------:R-:W-:Y:S01]  /*7a80*/  SEL R138, RZ, 0x10, P0 ;  /* 0x00000010ff8a7807 */ /* 0x000fe20000000000 */
[----:B------:R1:W-:Y:S01]  /*7a90*/  LDGSTS.E.BYPASS.LTC128B.128 [R140], [R148.64], P4 ;  /* 0x00000000948c7fae */ /* 0x0003e2000a101d52 */
[----:B------:R-:W-:Y:S02]  /*7aa0*/  IADD3 R142, P4, R152, UR16, RZ ;  /* 0x00000010988e7c10 */ /* 0x000fe4000ff9e0ff */
[----:B------:R-:W-:Y:S02]  /*7ab0*/  SEL R138, R138, RZ, !P1 ;  /* 0x000000ff8a8a7207 */ /* 0x000fe40004800000 */
[----:B------:R-:W-:Y:S02]  /*7ac0*/  IADD3.X R143, R153, UR8, RZ, P4, !PT ;  /* 0x00000008998f7c10 */ /* 0x000fe4000a7fe4ff */
[----:B------:R-:W-:Y:S02]  /*7ad0*/  LOP3.LUT R152, R206, 0x50, RZ, 0xfc, !PT ;  /* 0x00000050ce987812 */ /* 0x000fe400078efcff */
[----:B-1----:R-:W-:Y:S02]  /*7ae0*/  IADD3 R141, R226, UR15, RZ ;  /* 0x0000000fe28d7c10 */ /* 0x002fe4000fffe0ff */
[----:B------:R-:W-:Y:S03]  /*7af0*/  ISETP.NE.U32.AND P4, PT, R139, RZ, PT ;  /* 0x000000ff8b00720c */ /* 0x000fe60003f85070 */
[----:B------:R1:W-:Y:S01]  /*7b00*/  LDGSTS.E.BYPASS.LTC128B.128 [R141], [R142.64], P2 ;  /* 0x000000008e8d7fae */ /* 0x0003e20009101d52 */
[----:B------:R-:W-:Y:S02]  /*7b10*/  IADD3 R140, R225, UR15, RZ ;  /* 0x0000000fe18c7c10 */ /* 0x000fe4000fffe0ff */
[----:B-1----:R-:W-:Y:S02]  /*7b20*/  IADD3 R142, R224, UR15, RZ ;  /* 0x0000000fe08e7c10 */ /* 0x002fe4000fffe0ff */
[----:B--2---:R-:W-:Y:S02]  /*7b30*/  IADD3 R146, P0, R134, UR16, RZ ;  /* 0x0000001086927c10 */ /* 0x004fe4000ff1e0ff */
[----:B------:R-:W-:Y:S02]  /*7b40*/  LOP3.LUT R134, R206, 0x4c, RZ, 0xfc, !PT ;  /* 0x0000004cce867812 */ /* 0x000fe400078efcff */
[----:B------:R-:W-:Y:S02]  /*7b50*/  IADD3.X R147, R135, UR8, RZ, P0, !PT ;  /* 0x0000000887937c10 */ /* 0x000fe400087fe4ff */
[----:B------:R-:W-:Y:S02]  /*7b60*/  ISETP.GE.AND P2, PT, R134, UR14, PT ;  /* 0x0000000e86007c0c */ /* 0x000fe4000bf46270 */
[----:B------:R-:W-:Y:S01]  /*7b70*/  ISETP.NE.U32.AND P0, PT, R138, RZ, PT ;  /* 0x000000ff8a00720c */ /* 0x000fe20003f05070 */
[----:B------:R1:W-:Y:S01]  /*7b80*/  LDGSTS.E.BYPASS.LTC128B.128 [R140], [R146.64], P5 ;  /* 0x00000000928c7fae */ /* 0x0003e2000a901d52 */
[----:B------:R-:W-:Y:S02]  /*7b90*/  SEL R138, RZ, 0x10, P2 ;  /* 0x00000010ff8a7807 */ /* 0x000fe40001000000 */
[----:B------:R-:W-:Y:S02]  /*7ba0*/  IADD3 R148, P2, R150, UR16, RZ ;  /* 0x0000001096947c10 */ /* 0x000fe4000ff5e0ff */
[----:B------:R-:W-:Y:S01]  /*7bb0*/  ISETP.GE.AND P5, PT, R152, UR14, PT ;  /* 0x0000000e98007c0c */ /* 0x000fe2000bfa6270 */
[----:B------:R-:W2:Y:S01]  /*7bc0*/  LDL.64 R134, [R1+0xd8] ;  /* 0x0000d80001867983 */ /* 0x000ea20000100a00 */
[----:B------:R-:W-:Y:S02]  /*7bd0*/  IADD3.X R149, R151, UR8, RZ, P2, !PT ;  /* 0x0000000897957c10 */ /* 0x000fe400097fe4ff */
[----:B------:R-:W-:Y:S02]  /*7be0*/  SEL R139, RZ, 0x10, P5 ;  /* 0x00000010ff8b7807 */ /* 0x000fe40002800000 */
[----:B------:R-:W-:Y:S01]  /*7bf0*/  SEL R138, R138, RZ, !P1 ;  /* 0x000000ff8a8a7207 */ /* 0x000fe20004800000 */
[----:B------:R-:W4:Y:S01]  /*7c00*/  LDL.64 R150, [R1+0xe0] ;  /* 0x0000e00001967983 */ /* 0x000f220000100a00 */
[----:B------:R-:W-:Y:S02]  /*7c10*/  SEL R139, R139, RZ, !P1 ;  /* 0x000000ff8b8b7207 */ /* 0x000fe40004800000 */
[----:B------:R-:W-:Y:S02]  /*7c20*/  ISETP.NE.U32.AND P2, PT, R138, RZ, PT ;  /* 0x000000ff8a00720c */ /* 0x000fe40003f45070 */
[----:B------:R-:W-:Y:S01]  /*7c30*/  IADD3 R138, R223, UR15, RZ ;  /* 0x0000000fdf8a7c10 */ /* 0x000fe2000fffe0ff */
[----:B------:R-:W4:Y:S05]  /*7c40*/  LDL.64 R152, [R1+0x128] ;  /* 0x0001280001987983 */ /* 0x000f2a0000100a00 */
[----:B------:R1:W-:Y:S02]  /*7c50*/  LDGSTS.E.BYPASS.LTC128B.128 [R142], [R148.64], P3 ;  /* 0x00000000948e7fae */ /* 0x0003e40009901d52 */
[----:B-1----:R-:W-:Y:S03]  /*7c60*/  IADD3 R140, R222, UR15, RZ ;  /* 0x0000000fde8c7c10 */ /* 0x002fe6000fffe0ff */
[----:B------:R-:W4:Y:S01]  /*7c70*/  LDL.64 R148, [R1+0xf0] ;  /* 0x0000f00001947983 */ /* 0x000f220000100a00 */
[----:B---3--:R-:W-:Y:S02]  /*7c80*/  IADD3 R144, P5, R132, UR16, RZ ;  /* 0x0000001084907c10 */ /* 0x008fe4000ffbe0ff */
[C---:B------:R-:W-:Y:S02]  /*7c90*/  LOP3.LUT R132, R206.reuse, 0x58, RZ, 0xfc, !PT ;  /* 0x00000058ce847812 */ /* 0x040fe400078efcff */
[----:B------:R-:W-:Y:S02]  /*7ca0*/  IADD3.X R145, R133, UR8, RZ, P5, !PT ;  /* 0x0000000885917c10 */ /* 0x000fe4000affe4ff */
[----:B------:R-:W-:Y:S02]  /*7cb0*/  LOP3.LUT R133, R206, 0x54, RZ, 0xfc, !PT ;  /* 0x00000054ce857812 */ /* 0x000fe400078efcff */
[----:B------:R-:W-:Y:S01]  /*7cc0*/  ISETP.NE.U32.AND P5, PT, R139, RZ, PT ;  /* 0x000000ff8b00720c */ /* 0x000fe20003fa5070 */
[----:B------:R1:W-:Y:S01]  /*7cd0*/  LDGSTS.E.BYPASS.LTC128B.128 [R138], [R144.64], P6 ;  /* 0x00000000908a7fae */ /* 0x0003e2000b101d52 */
[----:B------:R-:W-:Y:S04]  /*7ce0*/  ISETP.GE.AND P6, PT, R133, UR14, PT ;  /* 0x0000000e85007c0c */ /* 0x000fe8000bfc6270 */
[----:B------:R-:W-:Y:S02]  /*7cf0*/  SEL R139, RZ, 0x10, P6 ;  /* 0x00000010ff8b7807 */ /* 0x000fe40003000000 */
[----:B-----5:R-:W-:Y:S02]  /*7d00*/  IADD3 R146, P3, R136, UR16, RZ ;  /* 0x0000001088927c10 */ /* 0x020fe4000ff7e0ff */
[----:B------:R-:W-:Y:S02]  /*7d10*/  LOP3.LUT R136, R206, 0x5c, RZ, 0xfc, !PT ;  /* 0x0000005cce887812 */ /* 0x000fe400078efcff */
[----:B------:R-:W-:Y:S02]  /*7d20*/  IADD3.X R147, R137, UR8, RZ, P3, !PT ;  /* 0x0000000889937c10 */ /* 0x000fe40009ffe4ff */
[----:B------:R-:W-:Y:S02]  /*7d30*/  ISETP.GE.AND P3, PT, R132, UR14, PT ;  /* 0x0000000e84007c0c */ /* 0x000fe4000bf66270 */
[----:B------:R-:W-:Y:S01]  /*7d40*/  SEL R139, R139, RZ, !P1 ;  /* 0x000000ff8b8b7207 */ /* 0x000fe20004800000 */
[----:B------:R-:W3:Y:S01]  /*7d50*/  LDL.64 R132, [R1+0xe8] ;  /* 0x0000e80001847983 */ /* 0x000ee20000100a00 */
[----:B------:R-:W-:Y:S02]  /*7d60*/  SEL R141, RZ, 0x10, P3 ;  /* 0x00000010ff8d7807 */ /* 0x000fe40001800000 */
[----:B------:R-:W-:Y:S02]  /*7d70*/  ISETP.GE.AND P3, PT, R136, UR14, PT ;  /* 0x0000000e88007c0c */ /* 0x000fe4000bf66270 */
[----:B------:R-:W-:Y:S01]  /*7d80*/  ISETP.NE.U32.AND P6, PT, R139, RZ, PT ;  /* 0x000000ff8b00720c */ /* 0x000fe20003fc5070 */
[----:B------:R5:W-:Y:S01]  /*7d90*/  LDGSTS.E.BYPASS.LTC128B.128 [R140], [R146.64], P4 ;  /* 0x00000000928c7fae */ /* 0x000be2000a101d52 */
[----:B------:R-:W-:Y:S02]  /*7da0*/  IADD3 R139, R221, UR15, RZ ;  /* 0x0000000fdd8b7c10 */ /* 0x000fe4000fffe0ff */
[----:B-1----:R-:W-:Y:S02]  /*7db0*/  SEL R138, R141, RZ, !P1 ;  /* 0x000000ff8d8a7207 */ /* 0x002fe40004800000 */
[----:B------:R-:W3:Y:S01]  /*7dc0*/  LDL.64 R136, [R1+0xf8] ;  /* 0x0000f80001887983 */ /* 0x000ee20000100a00 */
[----:B------:R-:W-:Y:S02]  /*7dd0*/  LOP3.LUT R144, R206, 0x64, RZ, 0xfc, !PT ;  /* 0x00000064ce907812 */ /* 0x000fe400078efcff */
[----:B-----5:R-:W-:Y:S02]  /*7de0*/  IADD3 R140, R220, UR15, RZ ;  /* 0x0000000fdc8c7c10 */ /* 0x020fe4000fffe0ff */
[----:B--2---:R-:W-:Y:S02]  /*7df0*/  IADD3 R142, P4, R134, UR16, RZ ;  /* 0x00000010868e7c10 */ /* 0x004fe4000ff9e0ff */
[----:B------:R-:W-:Y:S02]  /*7e00*/  LOP3.LUT R134, R206, 0x60, RZ, 0xfc, !PT ;  /* 0x00000060ce867812 */ /* 0x000fe400078efcff */
[----:B------:R-:W-:Y:S02]  /*7e10*/  IADD3.X R143, R135, UR8, RZ, P4, !PT ;  /* 0x00000008878f7c10 */ /* 0x000fe4000a7fe4ff */
[----:B------:R-:W-:Y:S02]  /*7e20*/  ISETP.NE.U32.AND P4, PT, R138, RZ, PT ;  /* 0x000000ff8a00720c */ /* 0x000fe40003f85070 */
[----:B------:R-:W-:Y:S01]  /*7e30*/  SEL R138, RZ, 0x10, P3 ;  /* 0x00000010ff8a7807 */ /* 0x000fe20001800000 */
[----:B------:R1:W-:Y:S01]  /*7e40*/  LDGSTS.E.BYPASS.LTC128B.128 [R139], [R142.64], P0 ;  /* 0x000000008e8b7fae */ /* 0x0003e20008101d52 */
[----:B----4-:R-:W-:Y:S02]  /*7e50*/  IADD3 R146, P3, R150, UR16, RZ ;  /* 0x0000001096927c10 */ /* 0x010fe4000ff7e0ff */
[----:B------:R-:W-:Y:S02]  /*7e60*/  ISETP.GE.AND P0, PT, R134, UR14, PT ;  /* 0x0000000e86007c0c */ /* 0x000fe4000bf06270 */
[----:B------:R-:W2:Y:S01]  /*7e70*/  LDL.64 R134, [R1+0x100] ;  /* 0x0001000001867983 */ /* 0x000ea20000100a00 */
[----:B------:R-:W-:Y:S02]  /*7e80*/  IADD3.X R147, R151, UR8, RZ, P3, !PT ;  /* 0x0000000897937c10 */ /* 0x000fe40009ffe4ff */
[----:B------:R-:W-:Y:S02]  /*7e90*/  SEL R141, RZ, 0x10, P0 ;  /* 0x00000010ff8d7807 */ /* 0x000fe40000000000 */
[----:B------:R-:W-:Y:S01]  /*7ea0*/  ISETP.GE.AND P0, PT, R144, UR14, PT ;  /* 0x0000000e90007c0c */ /* 0x000fe2000bf06270 */
[----:B------:R4:W-:Y:S01]  /*7eb0*/  LDGSTS.E.BYPASS.LTC128B.128 [R140], [R146.64], P2 ;  /* 0x00000000928c7fae */ /* 0x0009e20009101d52 */
[----:B------:R-:W-:Y:S04]  /*7ec0*/  SEL R138, R138, RZ, !P1 ;  /* 0x000000ff8a8a7207 */ /* 0x000fe80004800000 */
[----:B------:R-:W-:Y:S02]  /*7ed0*/  ISETP.NE.U32.AND P3, PT, R138, RZ, PT ;  /* 0x000000ff8a00720c */ /* 0x000fe40003f65070 */
[----:B------:R-:W-:Y:S02]  /*7ee0*/  SEL R138, RZ, 0x10, P0 ;  /* 0x00000010ff8a7807 */ /* 0x000fe40000000000 */
[----:B-1----:R-:W-:Y:S02]  /*7ef0*/  SEL R139, R141, RZ, !P1 ;  /* 0x000000ff8d8b7207 */ /* 0x002fe40004800000 */
[----:B------:R-:W-:Y:S02]  /*7f00*/  SEL R141, R138, RZ, !P1 ;  /* 0x000000ff8a8d7207 */ /* 0x000fe40004800000 */
[----:B------:R-:W-:Y:S02]  /*7f10*/  IADD3 R138, R219, UR15, RZ ;  /* 0x0000000fdb8a7c10 */ /* 0x000fe4000fffe0ff */
[----:B------:R-:W-:Y:S02]  /*7f20*/  IADD3 R150, P0, R148, UR16, RZ ;  /* 0x0000001094967c10 */ /* 0x000fe4000ff1e0ff */
[----:B------:R-:W-:Y:S02]  /*7f30*/  LOP3.LUT R148, R206, 0x68, RZ, 0xfc, !PT ;  /* 0x00000068ce947812 */ /* 0x000fe400078efcff */
[----:B------:R-:W-:Y:S02]  /*7f40*/  IADD3.X R151, R149, UR8, RZ, P0, !PT ;  /* 0x0000000895977c10 */ /* 0x000fe400087fe4ff */
[----:B----4-:R-:W-:Y:S02]  /*7f50*/  IADD3 R140, R218, UR15, RZ ;  /* 0x0000000fda8c7c10 */ /* 0x010fe4000fffe0ff */
[----:B------:R-:W-:Y:S02]  /*7f60*/  ISETP.NE.U32.AND P0, PT, R141, RZ, PT ;  /* 0x000000ff8d00720c */ /* 0x000fe40003f05070 */
[----:B---3--:R-:W-:Y:S04]  /*7f70*/  IADD3 R144, P2, R132, UR16, RZ ;  /* 0x0000001084907c10 */ /* 0x008fe8000ff5e0ff */
[----:B------:R-:W-:Y:S02]  /*7f80*/  IADD3.X R145, R133, UR8, RZ, P2, !PT ;  /* 0x0000000885917c10 */ /* 0x000fe400097fe4ff */
[----:B------:R-:W3:Y:S01]  /*7f90*/  LDL.64 R132, [R1+0x108] ;  /* 0x0001080001847983 */ /* 0x000ee20000100a00 */
[----:B------:R-:W-:Y:S04]  /*7fa0*/  ISETP.NE.U32.AND P2, PT, R139, RZ, PT ;  /* 0x000000ff8b00720c */ /* 0x000fe80003f45070 */
[----:B------:R1:W-:Y:S01]  /*7fb0*/  LDGSTS.E.BYPASS.LTC128B.128 [R138], [R144.64], P5 ;  /* 0x00000000908a7fae */ /* 0x0003e2000a901d52 */
[----:B------:R-:W-:Y:S04]  /*7fc0*/  ISETP.GE.AND P5, PT, R148, UR14, PT ;  /* 0x0000000e94007c0c */ /* 0x000fe8000bfa6270 */
[----:B------:R4:W-:Y:S01]  /*7fd0*/  LDGSTS.E.BYPASS.LTC128B.128 [R140], [R150.64], P6 ;  /* 0x00000000968c7fae */ /* 0x0009e2000b101d52 */
[----:B------:R-:W-:Y:S02]  /*7fe0*/  SEL R139, RZ, 0x10, P5 ;  /* 0x00000010ff8b7807 */ /* 0x000fe40002800000 */
[----:B------:R-:W-:Y:S02]  /*7ff0*/  IADD3 R146, P5, R136, UR16, RZ ;  /* 0x0000001088927c10 */ /* 0x000fe4000ffbe0ff */
[----:B------:R-:W-:Y:S02]  /*8000*/  ISETP.GE.AND P6, PT, R252, UR14, PT ;  /* 0x0000000efc007c0c */ /* 0x000fe4000bfc6270 */
[----:B------:R-:W-:Y:S02]  /*8010*/  IADD3.X R147, R137, UR8, RZ, P5, !PT ;  /* 0x0000000889937c10 */ /* 0x000fe4000affe4ff */
[----:B------:R-:W5:Y:S01]  /*8020*/  LDL.64 R136, [R1+0x130] ;  /* 0x0001300001887983 */ /* 0x000f620000100a00 */
[----:B------:R-:W-:Y:S02]  /*8030*/  SEL R141, RZ, 0x10, P6 ;  /* 0x00000010ff8d7807 */ /* 0x000fe40003000000 */
[----:B------:R-:W-:Y:S02]  /*8040*/  SEL R142, R139, RZ, !P1 ;  /* 0x000000ff8b8e7207 */ /* 0x000fe40004800000 */
[----:B------:R-:W-:Y:S02]  /*8050*/  IADD3 R139, R217, UR15, RZ ;  /* 0x0000000fd98b7c10 */ /* 0x000fe4000fffe0ff */
[----:B------:R-:W-:Y:S03]  /*8060*/  ISETP.GE.AND P5, PT, R251, UR14, PT ;  /* 0x0000000efb007c0c */ /* 0x000fe6000bfa6270 */
[----:B------:R2:W-:Y:S01]  /*8070*/  LDGSTS.E.BYPASS.LTC128B.128 [R139], [R146.64], P4 ;  /* 0x00000000928b7fae */ /* 0x0005e2000a101d52 */
[----:B-1----:R-:W-:Y:S04]  /*8080*/  SEL R138, RZ, 0x10, P5 ;  /* 0x00000010ff8a7807 */ /* 0x002fe80002800000 */
[----:B------:R-:W-:Y:S01]  /*8090*/  SEL R138, R138, RZ, !P1 ;  /* 0x000000ff8a8a7207 */ /* 0x000fe20004800000 */
[----:B----4-:R-:W4:Y:S01]  /*80a0*/  LDL.64 R150, [R1+0x120] ;  /* 0x0001200001967983 */ /* 0x010f220000100a00 */
[----:B------:R-:W-:Y:S02]  /*80b0*/  SEL R140, R141, RZ, !P1 ;  /* 0x000000ff8d8c7207 */ /* 0x000fe40004800000 */
[----:B------:R-:W-:Y:S02]  /*80c0*/  IADD3 R141, R216, UR15, RZ ;  /* 0x0000000fd88d7c10 */ /* 0x000fe4000fffe0ff */
[----:B------:R-:W-:Y:S02]  /*80d0*/  ISETP.NE.U32.AND P5, PT, R140, RZ, PT ;  /* 0x000000ff8c00720c */ /* 0x000fe40003fa5070 */
[----:B------:R-:W-:Y:S02]  /*80e0*/  IADD3 R140, R215, UR15, RZ ;  /* 0x0000000fd78c7c10 */ /* 0x000fe4000fffe0ff */
[----:B--2---:R-:W-:Y:S04]  /*80f0*/  IADD3 R148, P6, R134, UR16, RZ ;  /* 0x0000001086947c10 */ /* 0x004fe8000ffde0ff */
[----:B------:R-:W-:Y:S02]  /*8100*/  IADD3.X R149, R135, UR8, RZ, P6, !PT ;  /* 0x0000000887957c10 */ /* 0x000fe4000b7fe4ff */
[----:B------:R-:W2:Y:S01]  /*8110*/  LDL.64 R134, [R1+0x138] ;  /* 0x0001380001867983 */ /* 0x000ea20000100a00 */
[----:B------:R-:W-:Y:S04]  /*8120*/  ISETP.NE.U32.AND P6, PT, R142, RZ, PT ;  /* 0x000000ff8e00720c */ /* 0x000fe80003fc5070 */
[----:B------:R1:W-:Y:S01]  /*8130*/  LDGSTS.E.BYPASS.LTC128B.128 [R141], [R148.64], P3 ;  /* 0x00000000948d7fae */ /* 0x0003e20009901d52 */
[----:B------:R-:W-:Y:S02]  /*8140*/  ISETP.GE.AND P3, PT, R250, UR14, PT ;  /* 0x0000000efa007c0c */ /* 0x000fe4000bf66270 */
[----:B---3--:R-:W-:Y:S04]  /*8150*/  IADD3 R144, P4, R132, UR16, RZ ;  /* 0x0000001084907c10 */ /* 0x008fe8000ff9e0ff */
[----:B------:R-:W-:Y:S02]  /*8160*/  IADD3.X R145, R133, UR8, RZ, P4, !PT ;  /* 0x0000000885917c10 */ /* 0x000fe4000a7fe4ff */
[----:B-1----:R-:W1:Y:S01]  /*8170*/  LDL.64 R132, [R1+0x140] ;  /* 0x0001400001847983 */ /* 0x002e620000100a00 */
[----:B------:R-:W-:Y:S02]  /*8180*/  ISETP.NE.U32.AND P4, PT, R138, RZ, PT ;  /* 0x000000ff8a00720c */ /* 0x000fe40003f85070 */
[----:B------:R-:W-:Y:S02]  /*8190*/  SEL R138, RZ, 0x10, P3 ;  /* 0x00000010ff8a7807 */ /* 0x000fe40001800000 */
[----:B------:R3:W-:Y:S01]  /*81a0*/  LDGSTS.E.BYPASS.LTC128B.128 [R140], [R144.64], P2 ;  /* 0x00000000908c7fae */ /* 0x0007e20009101d52 */
[----:B------:R-:W-:Y:S02]  /*81b0*/  ISETP.GE.AND P3, PT, R249, UR14, PT ;  /* 0x0000000ef9007c0c */ /* 0x000fe4000bf66270 */
[----:B------:R-:W-:Y:S02]  /*81c0*/  IADD3 R146, P2, R156, UR16, RZ ;  /* 0x000000109c927c10 */ /* 0x000fe4000ff5e0ff */
[----:B------:R-:W-:Y:S02]  /*81d0*/  SEL R142, RZ, 0x10, P3 ;  /* 0x00000010ff8e7807 */ /* 0x000fe40001800000 */
[----:B------:R-:W-:Y:S01]  /*81e0*/  ISETP.GE.AND P3, PT, R248, UR14, PT ;  /* 0x0000000ef8007c0c */ /* 0x000fe2000bf66270 */
[----:B------:R-:W-:Y:S01]  /*81f0*/  UIADD3 UR14, UR14, -0x80, URZ ;  /* 0xffffff800e0e7890 */ /* 0x000fe2000fffe03f */
[----:B------:R-:W-:Y:S02]  /*8200*/  SEL R139, R138, RZ, !P1 ;  /* 0x000000ff8a8b7207 */ /* 0x000fe40004800000 */
[----:B------:R-:W-:Y:S02]  /*8210*/  IADD3.X R147, R157, UR8, RZ, P2, !PT ;  /* 0x000000089d937c10 */ /* 0x000fe400097fe4ff */
[----:B------:R-:W-:Y:S02]  /*8220*/  SEL R138, RZ, 0x10, P3 ;  /* 0x00000010ff8a7807 */ /* 0x000fe40001800000 */
[----:B------:R-:W-:Y:S02]  /*8230*/  ISETP.NE.U32.AND P3, PT, R139, RZ, PT ;  /* 0x000000ff8b00720c */ /* 0x000fe40003f65070 */
[----:B------:R-:W-:Y:S02]  /*8240*/  IADD3 R139, R214, UR15, RZ ;  /* 0x0000000fd68b7c10 */ /* 0x000fe4000fffe0ff */
[----:B------:R-:W-:Y:S02]  /*8250*/  SEL R141, R142, RZ, !P1 ;  /* 0x000000ff8e8d7207 */ /* 0x000fe40004800000 */
[----:B------:R-:W-:Y:S01]  /*8260*/  IADD3 R142, R212, UR15, RZ ;  /* 0x0000000fd48e7c10 */ /* 0x000fe2000fffe0ff */
[----:B------:R5:W-:Y:S01]  /*8270*/  LDGSTS.E.BYPASS.LTC128B.128 [R139], [R146.64], P0 ;  /* 0x00000000928b7fae */ /* 0x000be20008101d52 */
[----:B------:R-:W-:Y:S02]  /*8280*/  SEL R138, R138, RZ, !P1 ;  /* 0x000000ff8a8a7207 */ /* 0x000fe40004800000 */
[----:B------:R-:W-:Y:S02]  /*8290*/  ISETP.NE.U32.AND P2, PT, R141, RZ, PT ;  /* 0x000000ff8d00720c */ /* 0x000fe40003f45070 */
[----:B---3--:R-:W-:Y:S02]  /*82a0*/  IADD3 R144, P1, R154, UR16, RZ ;  /* 0x000000109a907c10 */ /* 0x008fe4000ff3e0ff */
[----:B----4-:R-:W-:Y:S02]  /*82b0*/  IADD3 R148, P0, R150, UR16, RZ ;  /* 0x0000001096947c10 */ /* 0x010fe4000ff1e0ff */
[----:B------:R-:W-:Y:S02]  /*82c0*/  IADD3.X R145, R155, UR8, RZ, P1, !PT ;  /* 0x000000089b917c10 */ /* 0x000fe40008ffe4ff */
[----:B------:R-:W-:Y:S02]  /*82d0*/  ISETP.NE.U32.AND P1, PT, R138, RZ, PT ;  /* 0x000000ff8a00720c */ /* 0x000fe40003f25070 */
[----:B------:R-:W-:Y:S02]  /*82e0*/  IADD3 R138, R213, UR15, RZ ;  /* 0x0000000fd58a7c10 */ /* 0x000fe4000fffe0ff */
[----:B------:R-:W-:Y:S02]  /*82f0*/  IADD3.X R149, R151, UR8, RZ, P0, !PT ;  /* 0x0000000897957c10 */ /* 0x000fe400087fe4ff */
[----:B------:R-:W-:Y:S01]  /*8300*/  IADD3 R150, P0, R152, UR16, RZ ;  /* 0x0000001098967c10 */ /* 0x000fe2000ff1e0ff */
[----:B------:R3:W-:Y:S01]  /*8310*/  LDGSTS.E.BYPASS.LTC128B.128 [R138], [R144.64], P6 ;  /* 0x00000000908a7fae */ /* 0x0007e2000b101d52 */
[----:B------:R-:W-:Y:S02]  /*8320*/  IADD3 R141, R211, UR15, RZ ;  /* 0x0000000fd38d7c10 */ /* 0x000fe4000fffe0ff */
[----:B------:R-:W-:Y:S02]  /*8330*/  IADD3.X R151, R153, UR8, RZ, P0, !PT ;  /* 0x0000000899977c10 */ /* 0x000fe400087fe4ff */
[----:B------:R4:W-:Y:S01]  /*8340*/  LDGSTS.E.BYPASS.LTC128B.128 [R142], [R148.64], P5 ;  /* 0x00000000948e7fae */ /* 0x0009e2000a901d52 */
[----:B-----5:R-:W-:Y:S02]  /*8350*/  IADD3 R152, P5, R136, UR16, RZ ;  /* 0x0000001088987c10 */ /* 0x020fe4000ffbe0ff */
[----:B------:R-:W-:Y:S02]  /*8360*/  IADD3 R140, R210, UR15, RZ ;  /* 0x0000000fd28c7c10 */ /* 0x000fe4000fffe0ff */
[----:B------:R4:W-:Y:S01]  /*8370*/  LDGSTS.E.BYPASS.LTC128B.128 [R141], [R150.64], P4 ;  /* 0x00000000968d7fae */ /* 0x0009e2000a101d52 */
[----:B------:R-:W-:Y:S02]  /*8380*/  IADD3.X R153, R137, UR8, RZ, P5, !PT ;  /* 0x0000000889997c10 */ /* 0x000fe4000affe4ff */
[----:B------:R-:W-:Y:S03]  /*8390*/  IADD3 R139, R209, UR15, RZ ;  /* 0x0000000fd18b7c10 */ /* 0x000fe6000fffe0ff */
[----:B------:R5:W-:Y:S01]  /*83a0*/  LDGSTS.E.BYPASS.LTC128B.128 [R140], [R152.64], P3 ;  /* 0x00000000988c7fae */ /* 0x000be20009901d52 */
[----:B---3--:R-:W-:Y:S02]  /*83b0*/  IADD3 R138, R208, UR15, RZ ;  /* 0x0000000fd08a7c10 */ /* 0x008fe4000fffe0ff */
[----:B--2---:R-:W-:Y:S04]  /*83c0*/  IADD3 R146, P0, R134, UR16, RZ ;  /* 0x0000001086927c10 */ /* 0x004fe8000ff1e0ff */
[----:B------:R-:W-:Y:S05]  /*83d0*/  IADD3.X R147, R135, UR8, RZ, P0, !PT ;  /* 0x0000000887937c10 */ /* 0x000fea00087fe4ff */
[----:B----4-:R4:W-:Y:S01]  /*83e0*/  LDGSTS.E.BYPASS.LTC128B.128 [R139], [R146.64], P2 ;  /* 0x00000000928b7fae */ /* 0x0109e20009101d52 */
[----:B-1----:R-:W-:Y:S01]  /*83f0*/  IADD3 R154, P4, R132, UR16, RZ ;  /* 0x00000010849a7c10 */ /* 0x002fe2000ff9e0ff */
[----:B------:R-:W-:Y:S03]  /*8400*/  UIADD3 UR16, UP1, UR16, UR9, URZ ;  /* 0x0000000910107290 */ /* 0x000fe6000ff3e03f */
[----:B------:R-:W-:Y:S01]  /*8410*/  IADD3.X R155, R133, UR8, RZ, P4, !PT ;  /* 0x00000008859b7c10 */ /* 0x000fe2000a7fe4ff */
[----:B------:R-:W-:Y:S04]  /*8420*/  UIADD3.X UR8, UR8, UR10, URZ, UP1, !UPT ;  /* 0x0000000a08087290 */ /* 0x000fe80008ffe43f */
[----:B------:R5:W-:Y:S05]  /*8430*/  LDGSTS.E.BYPASS.LTC128B.128 [R138], [R154.64], P1 ;  /* 0x000000009a8a7fae */ /* 0x000bea0008901d52 */
[----:B------:R-:W0:Y:S01]  /*8440*/  LDGDEPBAR ;  /* 0x00000000000079af */ /* 0x000e220000000000 */
[----:B------:R-:W-:Y:S04]  /*8450*/  DEPBAR.LE SB0, 0x4 ;  /* 0x000081000000791a */ /* 0x000fe80000000000 */
[----:B------:R-:W-:Y:S06]  /*8460*/  BAR.SYNC.DEFER_BLOCKING 0x0 ;  /* 0x0000000000007b1d */ /* 0x000fec0000010000 */
[----:B------:R1:W2:Y:S01]  /*8470*/  LDSM.16.M88.4 R132, [R207+UR4] ;  /* 0x00000004cf84783b */ /* 0x0002a20008000200 */
[----:B------:R-:W-:Y:S04]  /*8480*/  ISETP.LE.AND P0, PT, R164, UR11, PT ;  /* 0x0000000ba4007c0c */ /* 0x000fe8000bf03270 */
[----:B-----5:R1:W2:Y:S05]  /*8490*/  LDSM.16.M88.4 R152, [R207+UR4+0x1000] ;  /* 0x00100004cf98783b */ /* 0x0202aa0008000200 */
[----:B------:R1:W2:Y:S05]  /*84a0*/  LDSM.16.M88.4 R156, [R207+UR4+0x2000] ;  /* 0x00200004cf9c783b */ /* 0x0002aa0008000200 */
[----:B------:R1:W2:Y:S05]  /*84b0*/  LDSM.16.M88.4 R160, [R207+UR4+0x3000] ;  /* 0x00300004cfa0783b */ /* 0x0002aa0008000200 */
[----:B----4-:R1:W2:Y:S05]  /*84c0*/  LDSM.16.MT88.4 R136, [R203+UR5] ;  /* 0x00000005cb88783b */ /* 0x0102aa0008004200 */
[----:B------:R1:W2:Y:S05]  /*84d0*/  LDSM.16.MT88.4 R140, [R202+UR5] ;  /* 0x00000005ca8c783b */ /* 0x0002aa0008004200 */
[----:B------:R1:W2:Y:S05]  /*84e0*/  LDSM.16.MT88.4 R144, [R201+UR5] ;  /* 0x00000005c990783b */ /* 0x0002aa0008004200 */
[----:B------:R1:W2:Y:S01]  /*84f0*/  LDSM.16.MT88.4 R148, [R200+UR5] ;  /* 0x00000005c894783b */ /* 0x0002a20008004200 */
[----:B------:R-:W-:-:S05]  /*8500*/  @!P0 BRA `(.L_x_1) ;  /* 0xffffd27000008947 */ /* 0x000fca000383ffff */
[----:B------:R-:W-:Y:S02]  /*8510*/  F2FP.PACK_AB R60, R61, R60 ;  /* 0x0000003c3d3c723e */ /* 0x000fe400000000ff */
[----:B------:R-:W-:-:S02]  /*8520*/  F2FP.PACK_AB R58, R59, R58 ;  /* 0x0000003a3b3a723e */ /* 0x000fc400000000ff */
[----:B------:R-:W-:Y:S02]  /*8530*/  F2FP.PACK_AB R56, R57, R56 ;  /* 0x000000383938723e */ /* 0x000fe400000000ff */
[----:B------:R-:W-:Y:S02]  /*8540*/  F2FP.PACK_AB R54, R55, R54 ;  /* 0x000000363736723e */ /* 0x000fe400000000ff */
[----:B------:R-:W-:Y:S02]  /*8550*/  F2FP.PACK_AB R52, R53, R52 ;  /* 0x000000343534723e */ /* 0x000fe400000000ff */
[----:B------:R-:W-:Y:S02]  /*8560*/  F2FP.PACK_AB R57, R41, R40 ;  /* 0x000000282939723e */ /* 0x000fe400000000ff */
        /* <DEDUP_REMOVED lines=58> */
.L_x_0:
[----:B------:R-:W5:Y:S01]  /*8910*/  S2R R5, SR_TID.X ;  /* 0x0000000000057919 */ /* 0x000f620000002100 */
[----:B------:R-:W-:-:S04]  /*8920*/  DEPBAR.LE SB0, 0x0 ;  /* 0x000080000000791a */ /* 0x000fc80000000000 */
[----:B------:R-:W-:Y:S01]  /*8930*/  BAR.SYNC.DEFER_BLOCKING 0x0 ;  /* 0x0000000000007b1d */ /* 0x000fe20000010000 */
[----:B------:R-:W-:Y:S02]  /*8940*/  ISETP.GE.AND P6, PT, R204, c[0x0][0x17c], PT ;  /* 0x00005f00cc007a0c */ /* 0x000fe40003fc6270 */
[C---:B-----5:R-:W-:Y:S02]  /*8950*/  SHF.L.U32 R9, R5.reuse, 0x1, RZ ;  /* 0x0000000105097819 */ /* 0x060fe400000006ff */
[----:B------:R-:W-:Y:S02]  /*8960*/  LOP3.LUT R5, R5, 0x1f, RZ, 0xc0, !PT ;  /* 0x0000001f05057812 */ /* 0x000fe400078ec0ff */
[----:B------:R-:W-:Y:S02]  /*8970*/  LOP3.LUT R9, R9, 0x6, RZ, 0xc0, !PT ;  /* 0x0000000609097812 */ /* 0x000fe400078ec0ff */
[--C-:B------:R-:W-:Y:S01]  /*8980*/  SHF.R.U32.HI R7, RZ, 0x2, R5.reuse ;  /* 0x00000002ff077819 */ /* 0x100fe20000011605 */
[C---:B------:R-:W-:Y:S01]  /*8990*/  IMAD R5, R206.reuse, 0x21, R5 ;  /* 0x00000021ce057824 */ /* 0x040fe200078e0205 */
[----:B------:R-:W-:-:S04]  /*89a0*/  LEA R4, R206, R9, 0x3 ;  /* 0x00000009ce047211 */ /* 0x000fc800078e18ff */
[----:B------:R-:W-:Y:S01]  /*89b0*/  SHF.L.U32 R5, R5, 0x3, RZ ;  /* 0x0000000305057819 */ /* 0x000fe200000006ff */
[----:B------:R-:W-:-:S03]  /*89c0*/  IMAD R4, R7, 0x108, R4 ;  /* 0x0000010807047824 */ /* 0x000fc600078e0204 */
[----:B------:R-:W-:Y:S02]  /*89d0*/  SHF.L.U32 R65, R5, 0x1, RZ ;  /* 0x0000000105417819 */ /* 0x000fe400000006ff */
[----:B------:R-:W-:-:S05]  /*89e0*/  SHF.L.U32 R63, R4, 0x1, RZ ;  /* 0x00000001043f7819 */ /* 0x000fca00000006ff */
[----:B------:R-:W-:Y:S04]  /*89f0*/  STS [R63], R40 ;  /* 0x000000283f007388 */ /* 0x000fe80000000800 */
[----:B------:R-:W-:Y:S04]  /*8a00*/  STS [R63+0x1080], R38 ;  /* 0x001080263f007388 */ /* 0x000fe80000000800 */
        /* <DEDUP_REMOVED lines=14> */
[----:B------:R-:W-:Y:S06]  /*8af0*/  BAR.SYNC.DEFER_BLOCKING 0x0 ;  /* 0x0000000000007b1d */ /* 0x000fec0000010000 */
[----:B----4-:R-:W4:Y:S04]  /*8b00*/  LDS.128 R48, [R65] ;  /* 0x0000000041307984 */ /* 0x010f280000000c00 */
[----:B------:R-:W5:Y:S04]  /*8b10*/  LDS.128 R44, [R65+0x840] ;  /* 0x00084000412c7984 */ /* 0x000f680000000c00 */
[----:B------:R-:W3:Y:S04]  /*8b20*/  LDS.128 R40, [R65+0x1080] ;  /* 0x0010800041287984 */ /* 0x000ee80000000c00 */
[----:B------:R-:W2:Y:S04]  /*8b30*/  LDS.128 R36, [R65+0x18c0] ;  /* 0x0018c00041247984 */ /* 0x000ea80000000c00 */
[----:B------:R-:W-:Y:S06]  /*8b40*/  BAR.SYNC.DEFER_BLOCKING 0x0 ;  /* 0x0000000000007b1d */ /* 0x000fec0000010000 */
[----:B------:R-:W-:Y:S04]  /*8b50*/  STS [R63], R61 ;  /* 0x0000003d3f007388 */ /* 0x000fe80000000800 */
[----:B------:R-:W-:Y:S04]  /*8b60*/  STS [R63+0x1080], R59 ;  /* 0x0010803b3f007388 */ /* 0x000fe80000000800 */
[----:B------:R-:W-:Y:S04]  /*8b70*/  STS [R63+0x40], R57 ;  /* 0x000040393f007388 */ /* 0x000fe80000000800 */
[----:B------:R1:W-:Y:S04]  /*8b80*/  STS [R63+0x10c0], R55 ;  /* 0x0010c0373f007388 */ /* 0x0003e80000000800 */
[----:B------:R2:W-:Y:S04]  /*8b90*/  STS [R63+0x80], R53 ;  /* 0x000080353f007388 */ /* 0x0005e80000000800 */
[----:B------:R3:W-:Y:S04]  /*8ba0*/  STS [R63+0x1100], R3 ;  /* 0x001100033f007388 */ /* 0x0007e80000000800 */
[----:B------:R-:W-:Y:S04]  /*8bb0*/  STS [R63+0xc0], R2 ;  /* 0x0000c0023f007388 */ /* 0x000fe80000000800 */
[----:B------:R4:W-:Y:S04]  /*8bc0*/  STS [R63+0x1140], R0 ;  /* 0x001140003f007388 */ /* 0x0009e80000000800 */
[----:B------:R5:W-:Y:S04]  /*8bd0*/  STS [R63+0x100], R52 ;  /* 0x000100343f007388 */ /* 0x000be80000000800 */
[----:B------:R5:W-:Y:S01]  /*8be0*/  STS [R63+0x1180], R54 ;  /* 0x001180363f007388 */ /* 0x000be20000000800 */
[----:B-1----:R-:W-:-:S03]  /*8bf0*/  LOP3.LUT R55, R205, R206, RZ, 0xfc, !PT ;  /* 0x000000cecd377212 */ /* 0x002fc600078efcff */
[----:B------:R1:W-:Y:S01]  /*8c00*/  STS [R63+0x140], R56 ;  /* 0x000140383f007388 */ /* 0x0003e20000000800 */
[--C-:B--2---:R-:W-:Y:S02]  /*8c10*/  LOP3.LUT R53, R205, 0x4, R206.reuse, 0xfe, !PT ;  /* 0x00000004cd357812 */ /* 0x104fe400078efece */
[----:B------:R-:W-:Y:S01]  /*8c20*/  ISETP.LT.AND P2, PT, R55, c[0x0][0x178], !P6 ;  /* 0x00005e0037007a0c */ /* 0x000fe20007741270 */
[----:B------:R2:W-:Y:S01]  /*8c30*/  STS [R63+0x11c0], R58 ;  /* 0x0011c03a3f007388 */ /* 0x0005e20000000800 */
[----:B---3--:R-:W-:Y:S01]  /*8c40*/  LOP3.LUT R3, R205, 0x8, R206, 0xfe, !PT ;  /* 0x00000008cd037812 */ /* 0x008fe200078efece */
[----:B------:R-:W-:Y:S01]  /*8c50*/  IMAD R55, R55, c[0x0][0x18c], RZ ;  /* 0x0000630037377a24 */ /* 0x000fe200078e02ff */
[C---:B------:R-:W-:Y:S01]  /*8c60*/  ISETP.LT.AND P1, PT, R53.reuse, c[0x0][0x178], !P6 ;  /* 0x00005e0035007a0c */ /* 0x040fe20007721270 */
[----:B------:R3:W-:Y:S01]  /*8c70*/  STS [R63+0x180], R60 ;  /* 0x0001803c3f007388 */ /* 0x0007e20000000800 */
[----:B------:R-:W-:Y:S01]  /*8c80*/  IMAD R53, R53, c[0x0][0x18c], RZ ;  /* 0x0000630035357a24 */ /* 0x000fe200078e02ff */
[C---:B------:R-:W-:Y:S01]  /*8c90*/  ISETP.LT.AND P0, PT, R3.reuse, c[0x0][0x178], !P6 ;  /* 0x00005e0003007a0c */ /* 0x040fe20007701270 */
[----:B------:R-:W-:Y:S01]  /*8ca0*/  IMAD R3, R3, c[0x0][0x18c], RZ ;  /* 0x0000630003037a24 */ /* 0x000fe200078e02ff */
[----:B------:R-:W-:Y:S01]  /*8cb0*/  STS [R63+0x1200], R62 ;  /* 0x0012003e3f007388 */ /* 0x000fe20000000800 */
[----:B----4-:R-:W-:-:S03]  /*8cc0*/  MOV R0, 0x2 ;  /* 0x0000000200007802 */ /* 0x010fc60000000f00 */
[----:B------:R-:W-:Y:S02]  /*8cd0*/  STS [R63+0x1c0], R64 ;  /* 0x0001c0403f007388 */ /* 0x000fe40000000800 */
[-C--:B-----5:R-:W-:Y:S02]  /*8ce0*/  IMAD.WIDE R52, R53, R0.reuse, c[0x0][0x170] ;  /* 0x00005c0035347625 */ /* 0x0a0fe400078e0200 */
[----:B------:R-:W-:Y:S02]  /*8cf0*/  STS [R63+0x1240], R66 ;  /* 0x001240423f007388 */ /* 0x000fe40000000800 */
[-C--:B------:R-:W-:Y:S02]  /*8d00*/  IMAD.WIDE R54, R55, R0.reuse, c[0x0][0x170] ;  /* 0x00005c0037367625 */ /* 0x080fe400078e0200 */
[----:B------:R-:W-:Y:S02]  /*8d10*/  BAR.SYNC.DEFER_BLOCKING 0x0 ;  /* 0x0000000000007b1d */ /* 0x000fe40000010000 */
[----:B------:R-:W-:-:S04]  /*8d20*/  IMAD.WIDE R2, R3, R0, c[0x0][0x170] ;  /* 0x00005c0003027625 */ /* 0x000fc800078e0200 */
[C---:B-1----:R-:W-:Y:S01]  /*8d30*/  IMAD.WIDE R56, R204.reuse, 0x2, R54 ;  /* 0x00000002cc387825 */ /* 0x042fe200078e0236 */
[C-C-:B------:R-:W-:Y:S02]  /*8d40*/  LOP3.LUT R55, R205.reuse, 0x10, R206.reuse, 0xfe, !PT ;  /* 0x00000010cd377812 */ /* 0x140fe400078efece */
[C---:B------:R-:W-:Y:S01]  /*8d50*/  LOP3.LUT R54, R205.reuse, 0x14, R206, 0xfe, !PT ;  /* 0x00000014cd367812 */ /* 0x040fe200078efece */
[C---:B--2---:R-:W-:Y:S01]  /*8d60*/  IMAD.WIDE R58, R204.reuse, 0x2, R52 ;  /* 0x00000002cc3a7825 */ /* 0x044fe200078e0234 */
[C-C-:B------:R-:W-:Y:S02]  /*8d70*/  LOP3.LUT R53, R205.reuse, 0xc, R206.reuse, 0xfe, !PT ;  /* 0x0000000ccd357812 */ /* 0x140fe400078efece */
[C---:B------:R-:W-:Y:S01]  /*8d80*/  LOP3.LUT R52, R205.reuse, 0x18, R206, 0xfe, !PT ;  /* 0x00000018cd347812 */ /* 0x040fe200078efece */
[----:B---3--:R-:W-:Y:S01]  /*8d90*/  IMAD.WIDE R60, R204, 0x2, R2 ;  /* 0x00000002cc3c7825 */ /* 0x008fe200078e0202 */
[----:B------:R-:W-:Y:S02]  /*8da0*/  LOP3.LUT R2, R205, 0x1c, R206, 0xfe, !PT ;  /* 0x0000001ccd027812 */ /* 0x000fe400078efece */
[C---:B------:R-:W-:Y:S01]  /*8db0*/  ISETP.LT.AND P5, PT, R53.reuse, c[0x0][0x178], !P6 ;  /* 0x00005e0035007a0c */ /* 0x040fe200077a1270 */
[----:B------:R-:W-:Y:S01]  /*8dc0*/  IMAD R53, R53, c[0x0][0x18c], RZ ;  /* 0x0000630035357a24 */ /* 0x000fe200078e02ff */
[----:B------:R-:W-:-:S02]  /*8dd0*/  ISETP.LT.AND P4, PT, R55, c[0x0][0x178], !P6 ;  /* 0x00005e0037007a0c */ /* 0x000fc40007781270 */
[----:B------:R-:W-:Y:S02]  /*8de0*/  ISETP.LT.AND P3, PT, R54, c[0x0][0x178], !P6 ;  /* 0x00005e0036007a0c */ /* 0x000fe40007761270 */
[----:B------:R-:W-:Y:S01]  /*8df0*/  LOP3.LUT R3, R205, 0x20, R206, 0xfe, !PT ;  /* 0x00000020cd037812 */ /* 0x000fe200078efece */
[----:B------:R-:W1:Y:S04]  /*8e00*/  LDS.128 R32, [R65] ;  /* 0x0000000041207984 */ /* 0x000e680000000c00 */
[----:B------:R-:W2:Y:S04]  /*8e10*/  LDS.128 R28, [R65+0x840] ;  /* 0x00084000411c7984 */ /* 0x000ea80000000c00 */
[----:B------:R-:W3:Y:S04]  /*8e20*/  LDS.128 R24, [R65+0x1080] ;  /* 0x0010800041187984 */ /* 0x000ee80000000c00 */
[----:B------:R-:W4:Y:S04]  /*8e30*/  LDS.128 R20, [R65+0x18c0] ;  /* 0x0018c00041147984 */ /* 0x000f280000000c00 */
[----:B------:R-:W-:Y:S06]  /*8e40*/  BAR.SYNC.DEFER_BLOCKING 0x0 ;  /* 0x0000000000007b1d */ /* 0x000fec0000010000 */
        /* <DEDUP_REMOVED lines=17> */
[----:B------:R-:W5:Y:S04]  /*8f60*/  LDS.128 R16, [R65] ;  /* 0x0000000041107984 */ /* 0x000f680000000c00 */
[----:B------:R-:W1:Y:S04]  /*8f70*/  LDS.128 R12, [R65+0x840] ;  /* 0x00084000410c7984 */ /* 0x000e680000000c00 */
[----:B------:R-:W1:Y:S04]  /*8f80*/  LDS.128 R8, [R65+0x1080] ;  /* 0x0010800041087984 */ /* 0x000e680000000c00 */
[----:B------:R-:W1:Y:S04]  /*8f90*/  LDS.128 R4, [R65+0x18c0] ;  /* 0x0018c00041047984 */ /* 0x000e680000000c00 */
        /* <DEDUP_REMOVED lines=18> */
[----:B------:R1:W-:Y:S01]  /*90c0*/  @P2 STG.E.128 [R56.64], R48 ;  /* 0x0000003038002986 */ /* 0x0003e2000c101d12 */
[----:B------:R-:W-:-:S03]  /*90d0*/  ISETP.LT.AND P2, PT, R52, c[0x0][0x178], !P6 ;  /* 0x00005e0034007a0c */ /* 0x000fc60007741270 */
[----:B------:R2:W-:Y:S01]  /*90e0*/  @P1 STG.E.128 [R58.64], R44 ;  /* 0x0000002c3a001986 */ /* 0x0005e2000c101d12 */
[----:B------:R-:W-:-:S03]  /*90f0*/  ISETP.LT.AND P1, PT, R2, c[0x0][0x178], !P6 ;  /* 0x00005e0002007a0c */ /* 0x000fc60007721270 */
[----:B------:R3:W-:Y:S01]  /*9100*/  @P0 STG.E.128 [R60.64], R40 ;  /* 0x000000283c000986 */ /* 0x0007e2000c101d12 */
[C---:B------:R-:W-:Y:S01]  /*9110*/  ISETP.LT.AND P0, PT, R3.reuse, c[0x0][0x178], !P6 ;  /* 0x00005e0003007a0c */ /* 0x040fe20007701270 */
[----:B------:R-:W-:Y:S02]  /*9120*/  IMAD R3, R3, c[0x0][0x18c], RZ ;  /* 0x0000630003037a24 */ /* 0x000fe400078e02ff */
[----:B-1----:R-:W-:-:S04]  /*9130*/  IMAD.WIDE R48, R53, R0, c[0x0][0x170] ;  /* 0x00005c0035307625 */ /* 0x002fc800078e0200 */
[----:B--2---:R-:W-:Y:S02]  /*9140*/  IMAD R47, R55, c[0x0][0x18c], RZ ;  /* 0x00006300372f7a24 */ /* 0x004fe400078e02ff */
[----:B------:R-:W-:Y:S02]  /*9150*/  IMAD R45, R54, c[0x0][0x18c], RZ ;  /* 0x00006300362d7a24 */ /* 0x000fe400078e02ff */
[----:B---3--:R-:W-:Y:S02]  /*9160*/  IMAD R41, R52, c[0x0][0x18c], RZ ;  /* 0x0000630034297a24 */ /* 0x008fe400078e02ff */
[----:B------:R-:W-:Y:S02]  /*9170*/  IMAD R43, R2, c[0x0][0x18c], RZ ;  /* 0x00006300022b7a24 */ /* 0x000fe400078e02ff */
[----:B------:R-:W-:-:S04]  /*9180*/  IMAD.WIDE R46, R47, R0, c[0x0][0x170] ;  /* 0x00005c002f2e7625 */ /* 0x000fc800078e0200 */
[----:B------:R-:W-:-:S04]  /*9190*/  IMAD.WIDE R44, R45, R0, c[0x0][0x170] ;  /* 0x00005c002d2c7625 */ /* 0x000fc800078e0200 */
[----:B------:R-:W-:-:S04]  /*91a0*/  IMAD.WIDE R40, R41, R0, c[0x0][0x170] ;  /* 0x00005c0029287625 */ /* 0x000fc800078e0200 */
[----:B------:R-:W-:-:S04]  /*91b0*/  IMAD.WIDE R42, R43, R0, c[0x0][0x170] ;  /* 0x00005c002b2a7625 */ /* 0x000fc800078e0200 */
[C---:B------:R-:W-:Y:S02]  /*91c0*/  IMAD.WIDE R52, R204.reuse, 0x2, R48 ;  /* 0x00000002cc347825 */ /* 0x040fe400078e0230 */
[----:B------:R-:W1:Y:S02]  /*91d0*/  LDS.128 R48, [R65] ;  /* 0x0000000041307984 */ /* 0x000e640000000c00 */
[C---:B------:R-:W-:Y:S02]  /*91e0*/  IMAD.WIDE R54, R204.reuse, 0x2, R46 ;  /* 0x00000002cc367825 */ /* 0x040fe400078e022e */
[----:B------:R-:W-:Y:S02]  /*91f0*/  @P5 STG.E.128 [R52.64], R36 ;  /* 0x0000002434005986 */ /* 0x000fe4000c101d12 */
[C---:B------:R-:W-:Y:S02]  /*9200*/  IMAD.WIDE R56, R204.reuse, 0x2, R44 ;  /* 0x00000002cc387825 */ /* 0x040fe400078e022c */
[----:B------:R-:W2:Y:S02]  /*9210*/  LDS.128 R44, [R65+0x840] ;  /* 0x00084000412c7984 */ /* 0x000ea40000000c00 */
[----:B------:R-:W-:-:S02]  /*9220*/  IMAD.WIDE R58, R204, 0x2, R40 ;  /* 0x00000002cc3a7825 */ /* 0x000fc400078e0228 */
[----:B------:R3:W-:Y:S02]  /*9230*/  @P4 STG.E.128 [R54.64], R32 ;  /* 0x0000002036004986 */ /* 0x0007e4000c101d12 */
[C---:B------:R-:W-:Y:S02]  /*9240*/  IMAD.WIDE R60, R204.reuse, 0x2, R42 ;  /* 0x00000002cc3c7825 */ /* 0x040fe400078e022a */
[----:B------:R-:W1:Y:S02]  /*9250*/  LDS.128 R40, [R65+0x1080] ;  /* 0x0010800041287984 */ /* 0x000e640000000c00 */
[----:B------:R-:W-:Y:S02]  /*9260*/  IMAD.WIDE R2, R3, R0, c[0x0][0x170] ;  /* 0x00005c0003027625 */ /* 0x000fe400078e0200 */
[----:B------:R2:W-:Y:S04]  /*9270*/  @P3 STG.E.128 [R56.64], R28 ;  /* 0x0000001c38003986 */ /* 0x0005e8000c101d12 */
[----:B------:R-:W-:Y:S01]  /*9280*/  IMAD.WIDE R62, R204, 0x2, R2 ;  /* 0x00000002cc3e7825 */ /* 0x000fe200078e0202 */
[C-C-:B------:R-:W-:Y:S01]  /*9290*/  LOP3.LUT R3, R205.reuse, 0x30, R206.reuse, 0xfe, !PT ;  /* 0x00000030cd037812 */ /* 0x140fe200078efece */
[----:B------:R1:W-:Y:S01]  /*92a0*/  @P2 STG.E.128 [R58.64], R24 ;  /* 0x000000183a002986 */ /* 0x0003e2000c101d12 */
[----:B------:R-:W-:-:S02]  /*92b0*/  LOP3.LUT R2, R205, 0x34, R206, 0xfe, !PT ;  /* 0x00000034cd027812 */ /* 0x000fc400078efece */
[C---:B------:R-:W-:Y:S01]  /*92c0*/  ISETP.LT.AND P2, PT, R3.reuse, c[0x0][0x178], !P6 ;  /* 0x00005e0003007a0c */ /* 0x040fe20007741270 */
[----:B----4-:R4:W-:Y:S01]  /*92d0*/  @P1 STG.E.128 [R60.64], R20 ;  /* 0x000000143c001986 */ /* 0x0109e2000c101d12 */
[----:B------:R-:W-:Y:S01]  /*92e0*/  IMAD R3, R3, c[0x0][0x18c], RZ ;  /* 0x0000630003037a24 */ /* 0x000fe200078e02ff */
[----:B------:R-:W-:Y:S02]  /*92f0*/  ISETP.LT.AND P1, PT, R2, c[0x0][0x178], !P6 ;  /* 0x00005e0002007a0c */ /* 0x000fe40007721270 */
[----:B-----5:R5:W-:Y:S01]  /*9300*/  @P0 STG.E.128 [R62.64], R16 ;  /* 0x000000103e000986 */ /* 0x020be2000c101d12 */
[C-C-:B---3--:R-:W-:Y:S02]  /*9310*/  LOP3.LUT R35, R205.reuse, 0x24, R206.reuse, 0xfe, !PT ;  /* 0x00000024cd237812 */ /* 0x148fe400078efece */
[C-C-:B------:R-:W-:Y:S02]  /*9320*/  LOP3.LUT R34, R205.reuse, 0x28, R206.reuse, 0xfe, !PT ;  /* 0x00000028cd227812 */ /* 0x140fe400078efece */
[----:B------:R-:W-:-:S02]  /*9330*/  LOP3.LUT R33, R205, 0x2c, R206, 0xfe, !PT ;  /* 0x0000002ccd217812 */ /* 0x000fc400078efece */
[C---:B------:R-:W-:Y:S01]  /*9340*/  ISETP.LT.AND P5, PT, R35.reuse, c[0x0][0x178], !P6 ;  /* 0x00005e0023007a0c */ /* 0x040fe200077a1270 */
[----:B--2---:R-:W-:Y:S01]  /*9350*/  IMAD R29, R35, c[0x0][0x18c], RZ ;  /* 0x00006300231d7a24 */ /* 0x004fe200078e02ff */
[--C-:B------:R-:W-:Y:S02]  /*9360*/  LOP3.LUT R32, R205, 0x38, R206.reuse, 0xfe, !PT ;  /* 0x00000038cd207812 */ /* 0x100fe400078efece */
[----:B------:R-:W-:Y:S02]  /*9370*/  ISETP.LT.AND P4, PT, R34, c[0x0][0x178], !P6 ;  /* 0x00005e0022007a0c */ /* 0x000fe40007781270 */
[----:B------:R-:W-:Y:S01]  /*9380*/  ISETP.LT.AND P3, PT, R33, c[0x0][0x178], !P6 ;  /* 0x00005e0021007a0c */ /* 0x000fe20007761270 */
[----:B-1----:R-:W-:Y:S01]  /*9390*/  IMAD.WIDE R24, R29, R0, c[0x0][0x170] ;  /* 0x00005c001d187625 */ /* 0x002fe200078e0200 */
[----:B------:R-:W-:Y:S02]  /*93a0*/  LOP3.LUT R205, R205, 0x3c, R206, 0xfe, !PT ;  /* 0x0000003ccdcd7812 */ /* 0x000fe400078efece */
[----:B------:R-:W-:Y:S01]  /*93b0*/  ISETP.LT.AND P0, PT, R32, c[0x0][0x178], !P6 ;  /* 0x00005e0020007a0c */ /* 0x000fe20007701270 */
[----:B----4-:R-:W-:Y:S01]  /*93c0*/  IMAD R21, R34, c[0x0][0x18c], RZ ;  /* 0x0000630022157a24 */ /* 0x010fe200078e02ff */
[----:B------:R-:W-:Y:S01]  /*93d0*/  ISETP.LT.AND P6, PT, R205, c[0x0][0x178], !P6 ;  /* 0x00005e00cd007a0c */ /* 0x000fe200077c1270 */
[----:B------:R-:W-:-:S02]  /*93e0*/  IMAD R23, R32, c[0x0][0x18c], RZ ;  /* 0x0000630020177a24 */ /* 0x000fc400078e02ff */
[----:B-----5:R-:W-:Y:S02]  /*93f0*/  IMAD R17, R33, c[0x0][0x18c], RZ ;  /* 0x0000630021117a24 */ /* 0x020fe400078e02ff */
[----:B------:R-:W-:Y:S02]  /*9400*/  IMAD R19, R2, c[0x0][0x18c], RZ ;  /* 0x0000630002137a24 */ /* 0x000fe400078e02ff */
[----:B------:R-:W-:-:S04]  /*9410*/  IMAD.WIDE R20, R21, R0, c[0x0][0x170] ;  /* 0x00005c0015147625 */ /* 0x000fc800078e0200 */
[----:B------:R-:W-:-:S04]  /*9420*/  IMAD.WIDE R16, R17, R0, c[0x0][0x170] ;  /* 0x00005c0011107625 */ /* 0x000fc800078e0200 */
[----:B------:R-:W-:-:S04]  /*9430*/  IMAD.WIDE R24, R204, 0x2, R24 ;  /* 0x00000002cc187825 */ /* 0x000fc800078e0218 */
[-C--:B------:R-:W-:Y:S01]  /*9440*/  IMAD.WIDE R2, R3, R0.reuse, c[0x0][0x170] ;  /* 0x00005c0003027625 */ /* 0x080fe200078e0200 */
[----:B------:R1:W-:Y:S03]  /*9450*/  @P5 STG.E.128 [R24.64], R12 ;  /* 0x0000000c18005986 */ /* 0x0003e6000c101d12 */
[----:B------:R-:W-:-:S04]  /*9460*/  IMAD.WIDE R18, R19, R0, c[0x0][0x170] ;  /* 0x00005c0013127625 */ /* 0x000fc800078e0200 */
[----:B------:R-:W-:-:S04]  /*9470*/  IMAD.WIDE R22, R23, R0, c[0x0][0x170] ;  /* 0x00005c0017167625 */ /* 0x000fc800078e0200 */
[----:B------:R-:W-:-:S04]  /*9480*/  IMAD.WIDE R20, R204, 0x2, R20 ;  /* 0x00000002cc147825 */ /* 0x000fc800078e0214 */
[C---:B------:R-:W-:Y:S01]  /*9490*/  IMAD.WIDE R16, R204.reuse, 0x2, R16 ;  /* 0x00000002cc107825 */ /* 0x040fe200078e0210 */
[----:B------:R2:W-:Y:S03]  /*94a0*/  @P4 STG.E.128 [R20.64], R8 ;  /* 0x0000000814004986 */ /* 0x0005e6000c101d12 */
[C---:B------:R-:W-:Y:S01]  /*94b0*/  IMAD.WIDE R2, R204.reuse, 0x2, R2 ;  /* 0x00000002cc027825 */ /* 0x040fe200078e0202 */
[----:B------:R2:W-:Y:S03]  /*94c0*/  @P3 STG.E.128 [R16.64], R4 ;  /* 0x0000000410003986 */ /* 0x0005e6000c101d12 */
[C---:B------:R-:W-:Y:S01]  /*94d0*/  IMAD.WIDE R18, R204.reuse, 0x2, R18 ;  /* 0x00000002cc127825 */ /* 0x040fe200078e0212 */
[----:B------:R2:W-:Y:S03]  /*94e0*/  @P2 STG.E.128 [R2.64], R48 ;  /* 0x0000003002002986 */ /* 0x0005e6000c101d12 */
[----:B------:R-:W-:Y:S01]  /*94f0*/  IMAD.WIDE R22, R204, 0x2, R22 ;  /* 0x00000002cc167825 */ /* 0x000fe200078e0216 */
[----:B------:R2:W-:Y:S04]  /*9500*/  @P1 STG.E.128 [R18.64], R44 ;  /* 0x0000002c12001986 */ /* 0x0005e8000c101d12 */
[----:B------:R2:W-:Y:S01]  /*9510*/  @P0 STG.E.128 [R22.64], R40 ;  /* 0x0000002816000986 */ /* 0x0005e2000c101d12 */
[----:B-1----:R-:W-:-:S04]  /*9520*/  IMAD R13, R205, c[0x0][0x18c], RZ ;  /* 0x00006300cd0d7a24 */ /* 0x002fc800078e02ff */
[----:B------:R-:W-:-:S06]  /*9530*/  IMAD.WIDE R12, R13, R0, c[0x0][0x170] ;  /* 0x00005c000d0c7625 */ /* 0x000fcc00078e0200 */
[----:B------:R-:W-:Y:S01]  /*9540*/  IMAD.WIDE R204, R204, 0x2, R12 ;  /* 0x00000002cccc7825 */ /* 0x000fe200078e020c */
[----:B------:R-:W-:Y:S06]  /*9550*/  @!P6 EXIT ;  /* 0x000000000000e94d */ /* 0x000fec0003800000 */
[----:B--2---:R-:W1:Y:S04]  /*9560*/  LDS.128 R4, [R65+0x18c0] ;  /* 0x0018c00041047984 */ /* 0x004e680000000c00 */
[----:B-1----:R-:W-:Y:S01]  /*9570*/  STG.E.128 [R204.64], R4 ;  /* 0x00000004cc007986 */ /* 0x002fe2000c101d12 */
[----:B------:R-:W-:Y:S05]  /*9580*/  EXIT ;  /* 0x000000000000794d */ /* 0x000fea0003800000 */
.L_x_2:
[----:B------:R-:W-:-:S00]  /*9590*/  BRA `(.L_x_2) ;  /* 0xfffffff000007947 */ /* 0x000fc0000383ffff */
[----:B------:R-:W-:-:S00]  /*95a0*/  NOP ;  /* 0x0000000000007918 */ /* 0x000fc00000000000 */
        /* <DEDUP_REMOVED lines=13> */
.L_x_3:


//--------------------- .nv.shared.matmul_kernel  --------------------------
	.section	.nv.shared.matmul_kernel,"aw",@nobits
	.sectionflags	@""
	.align	16
